// auto-generated by cutlass_sweep.gemm — config: {"arch": "sm_90", "cluster_m": 2, "cluster_n": 1, "dtype": "fp32", "dtype_b": "fp32", "layout": "nt", "stages": 0, "tile_k": 64, "tile_m": 64, "tile_n": 256}
#include "cutlass/cutlass.h"
#include "cutlass/gemm/collective/collective_builder.hpp"
#include "cutlass/gemm/device/gemm_universal_adapter.h"
#include "cutlass/gemm/kernel/gemm_universal.hpp"
#include "cutlass/epilogue/collective/collective_builder.hpp"

using ElemA = float;
using ElemB = float;
using ElemCD = float;
using Acc  = float;
using TileShape    = cute::Shape<cute::_64, cute::_256, cute::_64>;
using ClusterShape = cute::Shape<cute::_2, cute::_1, cute::_1>;

using CollectiveEpilogue = typename cutlass::epilogue::collective::CollectiveBuilder<
    cutlass::arch::Sm90, cutlass::arch::OpClassTensorOp,
    TileShape, ClusterShape,
    cutlass::epilogue::collective::EpilogueTileAuto,
    Acc, Acc,
    ElemCD, cutlass::layout::RowMajor, 128 / cutlass::sizeof_bits<ElemCD>::value,
    ElemCD, cutlass::layout::RowMajor, 128 / cutlass::sizeof_bits<ElemCD>::value,
    cutlass::epilogue::collective::EpilogueScheduleAuto
  >::CollectiveOp;

using CollectiveMainloop = typename cutlass::gemm::collective::CollectiveBuilder<
    cutlass::arch::Sm90, cutlass::arch::OpClassTensorOp,
    ElemA, cutlass::layout::RowMajor, 128 / cutlass::sizeof_bits<ElemA>::value,
    ElemB, cutlass::layout::ColumnMajor, 128 / cutlass::sizeof_bits<ElemB>::value,
    Acc,
    TileShape, ClusterShape,
    cutlass::gemm::collective::StageCountAutoCarveout<static_cast<int>(sizeof(typename CollectiveEpilogue::SharedStorage))>,
    cutlass::gemm::collective::KernelScheduleAuto
  >::CollectiveOp;

using GemmKernel = cutlass::gemm::kernel::GemmUniversal<
    cute::Shape<int,int,int,int>,
    CollectiveMainloop,
    CollectiveEpilogue
>;
using Gemm = cutlass::gemm::device::GemmUniversalAdapter<GemmKernel>;

// Force the device kernel symbol into the cubin without needing a host main.
auto* _anchor = &cutlass::device_kernel<GemmKernel>;


// ===== COMPILED SASS (sm_90a) =====

	.target	sm_90a

	.elftype	@"ET_EXEC"


//--------------------- .note.nv.tkinfo           --------------------------
	.section	.note.nv.tkinfo,"",@"SHT_NOTE"
	.sectionflags	@"SHF_NOTE_NV_TKINFO"
	.tkinfo
        /*0018*/ 	.word	0x00000002
        /*0030*/ 	.string	""
        /*0030*/ 	.string	"ptxas"
        /*0030*/ 	.string	"Cuda compilation tools, release 13.0, V13.0.88"
        /*0030*/ 	.string	"Build cuda_13.0.r13.0/compiler.36424714_0"
        /*0030*/ 	.string	"-arch sm_90a -m 64 "



//--------------------- .note.nv.cuinfo           --------------------------
	.section	.note.nv.cuinfo,"",@"SHT_NOTE"
	.sectionflags	@"SHF_NOTE_NV_CUINFO"
        /*0018*/ 	.short	0x0002
        /*001a*/ 	.short	0x005a
        /*001c*/ 	.short	0x0082
	.zero		2


//--------------------- .nv.info                  --------------------------
	.section	.nv.info,"",@"SHT_CUDA_INFO"
	.align	4


	//----- nvinfo : EIATTR_REGCOUNT
	.align		4
        /*0000*/ 	.byte	0x04, 0x2f
        /*0002*/ 	.short	(.L_15 - .L_14)
	.align		4
.L_14:
        /*0004*/ 	.word	index@(_ZN7cutlass13device_kernelINS_4gemm6kernel13GemmUniversalIN4cute5tupleIJiiiiEEENS1_10collective13CollectiveMmaINS1_34MainloopSm90TmaGmmaWarpSpecializedILi2ENS5_IJNS4_1CILi2EEENSA_ILi1EEESC_EEENS1_32KernelTmaWarpSpecializedPingpongEEENS5_IJNSA_ILi64EEENSA_ILi256EEESG_EEEfNS5_IJlSC_lEEEfSJ_NS4_8TiledMMAINS4_8MMA_AtomIJNS4_4SM904GMMA30MMA_64x256x8_F32TF32TF32_SS_TNILNSN_7ScaleInE1ELSP_1EEEEEENS4_6LayoutINS5_IJSC_SC_SC_EEENS5_IJNSA_ILi0EEESU_SU_EEEEENS5_IJNS4_10UnderscoreESX_SX_EEEEENS4_13SM90_TMA_LOADENS4_14ComposedLayoutINS4_7SwizzleILi3ELi4ELi3EEENS4_18smem_ptr_flag_bitsILi32EEENSS_INS5_IJNSA_ILi8EEENSA_ILi32EEEEEENS5_IJS17_SC_EEEEEEEvNS4_8identityENS4_23SM90_TMA_LOAD_MULTICASTES1B_vS1C_EENS_8epilogue10collective6detail29Sm90TmaWarpSpecializedAdapterINS1G_15DefaultEpilogueIfSJ_SJ_NS1F_6thread17LinearCombinationIfLi1EffLNS1K_9ScaleType4KindE0ELNS_15FloatRoundStyleE2EfEENS1_15EpilogueDefaultEEEEEvvEEEEvNT_6ParamsE)
        /*0008*/ 	.word	0x000000a8


	//----- nvinfo : EIATTR_FRAME_SIZE
	.align		4
.L_15:
        /*000c*/ 	.byte	0x04, 0x11
        /*000e*/ 	.short	(.L_17 - .L_16)
	.align		4
.L_16:
        /*0010*/ 	.word	index@(_ZN7cutlass13device_kernelINS_4gemm6kernel13GemmUniversalIN4cute5tupleIJiiiiEEENS1_10collective13CollectiveMmaINS1_34MainloopSm90TmaGmmaWarpSpecializedILi2ENS5_IJNS4_1CILi2EEENSA_ILi1EEESC_EEENS1_32KernelTmaWarpSpecializedPingpongEEENS5_IJNSA_ILi64EEENSA_ILi256EEESG_EEEfNS5_IJlSC_lEEEfSJ_NS4_8TiledMMAINS4_8MMA_AtomIJNS4_4SM904GMMA30MMA_64x256x8_F32TF32TF32_SS_TNILNSN_7ScaleInE1ELSP_1EEEEEENS4_6LayoutINS5_IJSC_SC_SC_EEENS5_IJNSA_ILi0EEESU_SU_EEEEENS5_IJNS4_10UnderscoreESX_SX_EEEEENS4_13SM90_TMA_LOADENS4_14ComposedLayoutINS4_7SwizzleILi3ELi4ELi3EEENS4_18smem_ptr_flag_bitsILi32EEENSS_INS5_IJNSA_ILi8EEENSA_ILi32EEEEEENS5_IJS17_SC_EEEEEEEvNS4_8identityENS4_23SM90_TMA_LOAD_MULTICASTES1B_vS1C_EENS_8epilogue10collective6detail29Sm90TmaWarpSpecializedAdapterINS1G_15DefaultEpilogueIfSJ_SJ_NS1F_6thread17LinearCombinationIfLi1EffLNS1K_9ScaleType4KindE0ELNS_15FloatRoundStyleE2EfEENS1_15EpilogueDefaultEEEEEvvEEEEvNT_6ParamsE)
        /*0014*/ 	.word	0x00000000


	//----- nvinfo : EIATTR_MIN_STACK_SIZE
	.align		4
.L_17:
        /*0018*/ 	.byte	0x04, 0x12
        /*001a*/ 	.short	(.L_19 - .L_18)
	.align		4
.L_18:
        /*001c*/ 	.word	index@(_ZN7cutlass13device_kernelINS_4gemm6kernel13GemmUniversalIN4cute5tupleIJiiiiEEENS1_10collective13CollectiveMmaINS1_34MainloopSm90TmaGmmaWarpSpecializedILi2ENS5_IJNS4_1CILi2EEENSA_ILi1EEESC_EEENS1_32KernelTmaWarpSpecializedPingpongEEENS5_IJNSA_ILi64EEENSA_ILi256EEESG_EEEfNS5_IJlSC_lEEEfSJ_NS4_8TiledMMAINS4_8MMA_AtomIJNS4_4SM904GMMA30MMA_64x256x8_F32TF32TF32_SS_TNILNSN_7ScaleInE1ELSP_1EEEEEENS4_6LayoutINS5_IJSC_SC_SC_EEENS5_IJNSA_ILi0EEESU_SU_EEEEENS5_IJNS4_10UnderscoreESX_SX_EEEEENS4_13SM90_TMA_LOADENS4_14ComposedLayoutINS4_7SwizzleILi3ELi4ELi3EEENS4_18smem_ptr_flag_bitsILi32EEENSS_INS5_IJNSA_ILi8EEENSA_ILi32EEEEEENS5_IJS17_SC_EEEEEEEvNS4_8identityENS4_23SM90_TMA_LOAD_MULTICASTES1B_vS1C_EENS_8epilogue10collective6detail29Sm90TmaWarpSpecializedAdapterINS1G_15DefaultEpilogueIfSJ_SJ_NS1F_6thread17LinearCombinationIfLi1EffLNS1K_9ScaleType4KindE0ELNS_15FloatRoundStyleE2EfEENS1_15EpilogueDefaultEEEEEvvEEEEvNT_6ParamsE)
        /*0020*/ 	.word	0x00000000
.L_19:


//--------------------- .nv.compat                --------------------------
	.section	.nv.compat,"",@"SHT_CUDA_COMPAT_INFO"
	.align	4
        /*0000*/ 	.byte	0x02, 0x09, 0x01, 0x00, 0x02, 0x02, 0x04, 0x00, 0x02, 0x05, 0x05, 0x00, 0x03, 0x07, 0x01, 0x01
        /*0010*/ 	.byte	0x02, 0x03, 0x01, 0x00, 0x02, 0x06, 0x01, 0x00, 0x04, 0x0b, 0x08, 0x00, 0x00, 0x00, 0x00, 0x00
        /*0020*/ 	.byte	0x00, 0x00, 0x00, 0x00


//--------------------- .nv.info._ZN7cutlass13device_kernelINS_4gemm6kernel13GemmUniversalIN4cute5tupleIJiiiiEEENS1_10collective13CollectiveMmaINS1_34MainloopSm90TmaGmmaWarpSpecializedILi2ENS5_IJNS4_1CILi2EEENSA_ILi1EEESC_EEENS1_32KernelTmaWarpSpecializedPingpongEEENS5_IJNSA_ILi64EEENSA_ILi256EEESG_EEEfNS5_IJlSC_lEEEfSJ_NS4_8TiledMMAINS4_8MMA_AtomIJNS4_4SM904GMMA30MMA_64x256x8_F32TF32TF32_SS_TNILNSN_7ScaleInE1ELSP_1EEEEEENS4_6LayoutINS5_IJSC_SC_SC_EEENS5_IJNSA_ILi0EEESU_SU_EEEEENS5_IJNS4_10UnderscoreESX_SX_EEEEENS4_13SM90_TMA_LOADENS4_14ComposedLayoutINS4_7SwizzleILi3ELi4ELi3EEENS4_18smem_ptr_flag_bitsILi32EEENSS_INS5_IJNSA_ILi8EEENSA_ILi32EEEEEENS5_IJS17_SC_EEEEEEEvNS4_8identityENS4_23SM90_TMA_LOAD_MULTICASTES1B_vS1C_EENS_8epilogue10collective6detail29Sm90TmaWarpSpecializedAdapterINS1G_15DefaultEpilogueIfSJ_SJ_NS1F_6thread17LinearCombinationIfLi1EffLNS1K_9ScaleType4KindE0ELNS_15FloatRoundStyleE2EfEENS1_15EpilogueDefaultEEEEEvvEEEEvNT_6ParamsE --------------------------
	.section	.nv.info._ZN7cutlass13device_kernelINS_4gemm6kernel13GemmUniversalIN4cute5tupleIJiiiiEEENS1_10collective13CollectiveMmaINS1_34MainloopSm90TmaGmmaWarpSpecializedILi2ENS5_IJNS4_1CILi2EEENSA_ILi1EEESC_EEENS1_32KernelTmaWarpSpecializedPingpongEEENS5_IJNSA_ILi64EEENSA_ILi256EEESG_EEEfNS5_IJlSC_lEEEfSJ_NS4_8TiledMMAINS4_8MMA_AtomIJNS4_4SM904GMMA30MMA_64x256x8_F32TF32TF32_SS_TNILNSN_7ScaleInE1ELSP_1EEEEEENS4_6LayoutINS5_IJSC_SC_SC_EEENS5_IJNSA_ILi0EEESU_SU_EEEEENS5_IJNS4_10UnderscoreESX_SX_EEEEENS4_13SM90_TMA_LOADENS4_14ComposedLayoutINS4_7SwizzleILi3ELi4ELi3EEENS4_18smem_ptr_flag_bitsILi32EEENSS_INS5_IJNSA_ILi8EEENSA_ILi32EEEEEENS5_IJS17_SC_EEEEEEEvNS4_8identityENS4_23SM90_TMA_LOAD_MULTICASTES1B_vS1C_EENS_8epilogue10collective6detail29Sm90TmaWarpSpecializedAdapterINS1G_15DefaultEpilogueIfSJ_SJ_NS1F_6thread17LinearCombinationIfLi1EffLNS1K_9ScaleType4KindE0ELNS_15FloatRoundStyleE2EfEENS1_15EpilogueDefaultEEEEEvvEEEEvNT_6ParamsE,"",@"SHT_CUDA_INFO"
	.sectionflags	@""
	.align	4


	//----- nvinfo : EIATTR_CUDA_API_VERSION
	.align		4
        /*0000*/ 	.byte	0x04, 0x37
        /*0002*/ 	.short	(.L_21 - .L_20)
.L_20:
        /*0004*/ 	.word	0x00000082


	//----- nvinfo : EIATTR_KPARAM_INFO
	.align		4
.L_21:
        /*0008*/ 	.byte	0x04, 0x17
        /*000a*/ 	.short	(.L_23 - .L_22)
.L_22:
        /*000c*/ 	.word	0x00000000
        /*0010*/ 	.short	0x0000
        /*0012*/ 	.short	0x0070
        /*0014*/ 	.byte	0x00, 0xf0, 0x01, 0x10


	//----- nvinfo : EIATTR_SPARSE_MMA_MASK
	.align		4
.L_23:
        /*0018*/ 	.byte	0x03, 0x50
        /*001a*/ 	.short	0x0000


	//----- nvinfo : EIATTR_MAXREG_COUNT
	.align		4
        /*001c*/ 	.byte	0x03, 0x1b
        /*001e*/ 	.short	0x00a8


	//----- nvinfo : EIATTR_NUM_BARRIERS
	.align		4
        /*0020*/ 	.byte	0x02, 0x4c
        /*0022*/ 	.byte	0x01
	.zero		1


	//----- nvinfo : EIATTR_EXTERNS
	.align		4
        /*0024*/ 	.byte	0x04, 0x0f
        /*0026*/ 	.short	(.L_25 - .L_24)


	//   ....[0]....
	.align		4
.L_24:
        /*0028*/ 	.word	index@(__assertfail)


	//----- nvinfo : EIATTR_MERCURY_ISA_VERSION
	.align		4
.L_25:
        /*002c*/ 	.byte	0x03, 0x5f
        /*002e*/ 	.short	0x0101


	//----- nvinfo : EIATTR_INT_WARP_WIDE_INSTR_OFFSETS
	.align		4
        /*0030*/ 	.byte	0x04, 0x31
        /*0032*/ 	.short	(.L_27 - .L_26)


	//   ....[0]....
.L_26:
        /*0034*/ 	.word	0x00000590


	//   ....[1]....
        /*0038*/ 	.word	0x000005d0


	//   ....[2]....
        /*003c*/ 	.word	0x00000660


	//   ....[3]....
        /*0040*/ 	.word	0x00000670


	//   ....[4]....
        /*0044*/ 	.word	0x00000690


	//   ....[5]....
        /*0048*/ 	.word	0x000006b0


	//   ....[6]....
        /*004c*/ 	.word	0x000007a0


	//   ....[7]....
        /*0050*/ 	.word	0x000007c0


	//   ....[8]....
        /*0054*/ 	.word	0x00002570


	//----- nvinfo : EIATTR_COOP_GROUP_MASK_REGIDS
	.align		4
.L_27:
        /*0058*/ 	.byte	0x04, 0x29
        /*005a*/ 	.short	(.L_29 - .L_28)


	//   ....[0]....
.L_28:
        /*005c*/ 	.word	0xffffffff


	//   ....[1]....
        /*0060*/ 	.word	0xffffffff


	//   ....[2]....
        /*0064*/ 	.word	0xffffffff


	//   ....[3]....
        /*0068*/ 	.word	0xffffffff


	//   ....[4]....
        /*006c*/ 	.word	0xffffffff


	//   ....[5]....
        /*0070*/ 	.word	0xffffffff


	//   ....[6]....
        /*0074*/ 	.word	0xffffffff


	//----- nvinfo : EIATTR_COOP_GROUP_INSTR_OFFSETS
	.align		4
.L_29:
        /*0078*/ 	.byte	0x04, 0x28
        /*007a*/ 	.short	(.L_31 - .L_30)


	//   ....[0]....
.L_30:
        /*007c*/ 	.word	0x00000060


	//   ....[1]....
        /*0080*/ 	.word	0x00000080


	//   ....[2]....
        /*0084*/ 	.word	0x00000180


	//   ....[3]....
        /*0088*/ 	.word	0x00000370


	//   ....[4]....
        /*008c*/ 	.word	0x000003c0


	//   ....[5]....
        /*0090*/ 	.word	0x00000560


	//   ....[6]....
        /*0094*/ 	.word	0x00000940


	//----- nvinfo : EIATTR_REG_RECONFIG
	.align		4
.L_31:
        /*0098*/ 	.byte	0x01, 0x54
	.zero		2


	//----- nvinfo : EIATTR_SYSCALL_OFFSETS
	.align		4
        /*009c*/ 	.byte	0x04, 0x46
        /*009e*/ 	.short	(.L_33 - .L_32)


	//   ....[0]....
.L_32:
        /*00a0*/ 	.word	0x00001890


	//----- nvinfo : EIATTR_MBARRIER_INSTR_OFFSETS
	.align		4
.L_33:
        /*00a4*/ 	.byte	0x04, 0x39
        /*00a6*/ 	.short	(.L_35 - .L_34)


	//   ....[0]....
.L_34:
        /*00a8*/ 	.word	0x00000300
        /*00ac*/ 	.word	0x000000ff
        /*00b0*/ 	.word	0x00000000
        /*00b4*/ 	.short	0x0100
        /*00b6*/ 	.byte	0x07
	.zero		1


	//   ....[1]....
        /*00b8*/ 	.word	0x00000310
        /*00bc*/ 	.word	0x000000ff
        /*00c0*/ 	.word	0x00000010
        /*00c4*/ 	.short	0x0100
        /*00c6*/ 	.byte	0x07
	.zero		1


	//   ....[2]....
        /*00c8*/ 	.word	0x00000320
        /*00cc*/ 	.word	0x000000ff
        /*00d0*/ 	.word	0x00000008
        /*00d4*/ 	.short	0x0100
        /*00d6*/ 	.byte	0x07
	.zero		1


	//   ....[3]....
        /*00d8*/ 	.word	0x00000330
        /*00dc*/ 	.word	0x000000ff
        /*00e0*/ 	.word	0x00000018
        /*00e4*/ 	.short	0x0100
        /*00e6*/ 	.byte	0x07
	.zero		1


	//   ....[4]....
        /*00e8*/ 	.word	0x00000800
        /*00ec*/ 	.word	0x000000ff
        /*00f0*/ 	.word	0x00000050
        /*00f4*/ 	.short	0x0100
        /*00f6*/ 	.byte	0x0c
	.zero		1


	//   ....[5]....
        /*00f8*/ 	.word	0x00000860
        /*00fc*/ 	.word	0x000000ff
        /*0100*/ 	.word	0x00000058
        /*0104*/ 	.short	0x0100
        /*0106*/ 	.byte	0x0c
	.zero		1


	//   ....[6]....
        /*0108*/ 	.word	0x00000890
        /*010c*/ 	.word	0x000000ff
        /*0110*/ 	.word	0x00000030
        /*0114*/ 	.short	0x0100
        /*0116*/ 	.byte	0x0d
	.zero		1


	//   ....[7]....
        /*0118*/ 	.word	0x000008d0
        /*011c*/ 	.word	0x000000ff
        /*0120*/ 	.word	0x00000038
        /*0124*/ 	.short	0x0100
        /*0126*/ 	.byte	0x0d
	.zero		1


	//   ....[8]....
        /*0128*/ 	.word	0x000008e0
        /*012c*/ 	.word	0x000000ff
        /*0130*/ 	.word	0x00000040
        /*0134*/ 	.short	0x0100
        /*0136*/ 	.byte	0x0d
	.zero		1


	//   ....[9]....
        /*0138*/ 	.word	0x000008f0
        /*013c*/ 	.word	0x000000ff
        /*0140*/ 	.word	0x00000048
        /*0144*/ 	.short	0x0100
        /*0146*/ 	.byte	0x0d
	.zero		1


	//   ....[10]....
        /*0148*/ 	.word	0x00001770
        /*014c*/ 	.word	0x0000009d
        /*0150*/ 	.word	0x00000000
        /*0154*/ 	.short	0x010a
        /*0156*/ 	.byte	0x2d
	.zero		1


	//   ....[11]....
        /*0158*/ 	.word	0x00001920
        /*015c*/ 	.word	0x00000003
        /*0160*/ 	.word	0x00000000
        /*0164*/ 	.short	0x010a
        /*0166*/ 	.byte	0x3f
	.zero		1


	//   ....[12]....
        /*0168*/ 	.word	0x00001980
        /*016c*/ 	.word	0x00000003
        /*0170*/ 	.word	0x00000000
        /*0174*/ 	.short	0x010a
        /*0176*/ 	.byte	0x3f
	.zero		1


	//   ....[13]....
        /*0178*/ 	.word	0x00001f10
        /*017c*/ 	.word	0x000000ff
        /*0180*/ 	.word	0x00000000
        /*0184*/ 	.short	0x010a
        /*0186*/ 	.byte	0x07
	.zero		1


	//   ....[14]....
        /*0188*/ 	.word	0x00001f50
        /*018c*/ 	.word	0x000000ff
        /*0190*/ 	.word	0x00000000
        /*0194*/ 	.short	0x010a
        /*0196*/ 	.byte	0x07
	.zero		1


	//   ....[15]....
        /*0198*/ 	.word	0x000023f0
        /*019c*/ 	.word	0x00000004
        /*01a0*/ 	.word	0x00000000
        /*01a4*/ 	.short	0x0101
        /*01a6*/ 	.byte	0x3f
	.zero		1


	//   ....[16]....
        /*01a8*/ 	.word	0x000024f0
        /*01ac*/ 	.word	0x0000009e
        /*01b0*/ 	.word	0x00000000
        /*01b4*/ 	.short	0x0101
        /*01b6*/ 	.byte	0x2e
	.zero		1


	//   ....[17]....
        /*01b8*/ 	.word	0x000025f0
        /*01bc*/ 	.word	0x00000000
        /*01c0*/ 	.word	0x00000000
        /*01c4*/ 	.short	0x0101
        /*01c6*/ 	.byte	0x3f
	.zero		1


	//   ....[18]....
        /*01c8*/ 	.word	0x000026b0
        /*01cc*/ 	.word	0x0000009d
        /*01d0*/ 	.word	0x00000010
        /*01d4*/ 	.short	0x010a
        /*01d6*/ 	.byte	0x2d
	.zero		1


	//   ....[19]....
        /*01d8*/ 	.word	0x00008c90
        /*01dc*/ 	.word	0x000000a0
        /*01e0*/ 	.word	0x00000000
        /*01e4*/ 	.short	0x0101
        /*01e6*/ 	.byte	0x2e
	.zero		1


	//   ....[20]....
        /*01e8*/ 	.word	0x000096b0
        /*01ec*/ 	.word	0x00000007
        /*01f0*/ 	.word	0x00000010
        /*01f4*/ 	.short	0x010a
        /*01f6*/ 	.byte	0x3f
	.zero		1


	//   ....[21]....
        /*01f8*/ 	.word	0x00009b40
        /*01fc*/ 	.word	0x00000003
        /*0200*/ 	.word	0x00000058
        /*0204*/ 	.short	0x0101
        /*0206*/ 	.byte	0x3f
	.zero		1


	//   ....[22]....
        /*0208*/ 	.word	0x0000a2b0
        /*020c*/ 	.word	0x00000007
        /*0210*/ 	.word	0x00000000
        /*0214*/ 	.short	0x010a
        /*0216*/ 	.byte	0x3f
	.zero		1


	//   ....[23]....
        /*0218*/ 	.word	0x0000a330
        /*021c*/ 	.word	0x00000003
        /*0220*/ 	.word	0x00000000
        /*0224*/ 	.short	0x010a
        /*0226*/ 	.byte	0x3f
	.zero		1


	//   ....[24]....
        /*0228*/ 	.word	0x0000a390
        /*022c*/ 	.word	0x0000009f
        /*0230*/ 	.word	0x00000000
        /*0234*/ 	.short	0x010a
        /*0236*/ 	.byte	0x3f
	.zero		1


	//   ....[25]....
        /*0238*/ 	.word	0x0000a3e0
        /*023c*/ 	.word	0x00000003
        /*0240*/ 	.word	0x00000000
        /*0244*/ 	.short	0x010a
        /*0246*/ 	.byte	0x3f
	.zero		1


	//   ....[26]....
        /*0248*/ 	.word	0x0000a440
        /*024c*/ 	.word	0x00000005
        /*0250*/ 	.word	0x00000000
        /*0254*/ 	.short	0x010a
        /*0256*/ 	.byte	0x3f
	.zero		1


	//   ....[27]....
        /*0258*/ 	.word	0x0000a490
        /*025c*/ 	.word	0x0000009f
        /*0260*/ 	.word	0x00000010
        /*0264*/ 	.short	0x010a
        /*0266*/ 	.byte	0x3f
	.zero		1


	//   ....[28]....
        /*0268*/ 	.word	0x0000a560
        /*026c*/ 	.word	0x00000007
        /*0270*/ 	.word	0x00000010
        /*0274*/ 	.short	0x010a
        /*0276*/ 	.byte	0x3f
	.zero		1


	//   ....[29]....
        /*0278*/ 	.word	0x0000a630
        /*027c*/ 	.word	0x00000007
        /*0280*/ 	.word	0x00000000
        /*0284*/ 	.short	0x010a
        /*0286*/ 	.byte	0x3f
	.zero		1


	//----- nvinfo : EIATTR_NUM_MBARRIERS
	.align		4
.L_35:
        /*0288*/ 	.byte	0x03, 0x38
        /*028a*/ 	.short	0x000a


	//----- nvinfo : EIATTR_EXIT_INSTR_OFFSETS
	.align		4
        /*028c*/ 	.byte	0x04, 0x1c
        /*028e*/ 	.short	(.L_37 - .L_36)


	//   ....[0]....
.L_36:
        /*0290*/ 	.word	0x00001450


	//   ....[1]....
        /*0294*/ 	.word	0x000014b0


	//   ....[2]....
        /*0298*/ 	.word	0x000093a0


	//   ....[3]....
        /*029c*/ 	.word	0x000093d0


	//   ....[4]....
        /*02a0*/ 	.word	0x0000a380


	//----- nvinfo : EIATTR_MAX_THREADS
	.align		4
.L_37:
        /*02a4*/ 	.byte	0x04, 0x05
        /*02a6*/ 	.short	(.L_39 - .L_38)
.L_38:
        /*02a8*/ 	.word	0x00000180
        /*02ac*/ 	.word	0x00000001
        /*02b0*/ 	.word	0x00000001


	//----- nvinfo : EIATTR_CRS_STACK_SIZE
	.align		4
.L_39:
        /*02b4*/ 	.byte	0x04, 0x1e
        /*02b6*/ 	.short	(.L_41 - .L_40)
.L_40:
        /*02b8*/ 	.word	0x00000000


	//----- nvinfo : EIATTR_CBANK_PARAM_SIZE
	.align		4
.L_41:
        /*02bc*/ 	.byte	0x03, 0x19
        /*02be*/ 	.short	0x0470


	//----- nvinfo : EIATTR_PARAM_CBANK
	.align		4
        /*02c0*/ 	.byte	0x04, 0x0a
        /*02c2*/ 	.short	(.L_43 - .L_42)
	.align		4
.L_42:
        /*02c4*/ 	.word	index@(.nv.constant0._ZN7cutlass13device_kernelINS_4gemm6kernel13GemmUniversalIN4cute5tupleIJiiiiEEENS1_10collective13CollectiveMmaINS1_34MainloopSm90TmaGmmaWarpSpecializedILi2ENS5_IJNS4_1CILi2EEENSA_ILi1EEESC_EEENS1_32KernelTmaWarpSpecializedPingpongEEENS5_IJNSA_ILi64EEENSA_ILi256EEESG_EEEfNS5_IJlSC_lEEEfSJ_NS4_8TiledMMAINS4_8MMA_AtomIJNS4_4SM904GMMA30MMA_64x256x8_F32TF32TF32_SS_TNILNSN_7ScaleInE1ELSP_1EEEEEENS4_6LayoutINS5_IJSC_SC_SC_EEENS5_IJNSA_ILi0EEESU_SU_EEEEENS5_IJNS4_10UnderscoreESX_SX_EEEEENS4_13SM90_TMA_LOADENS4_14ComposedLayoutINS4_7SwizzleILi3ELi4ELi3EEENS4_18smem_ptr_flag_bitsILi32EEENSS_INS5_IJNSA_ILi8EEENSA_ILi32EEEEEENS5_IJS17_SC_EEEEEEEvNS4_8identityENS4_23SM90_TMA_LOAD_MULTICASTES1B_vS1C_EENS_8epilogue10collective6detail29Sm90TmaWarpSpecializedAdapterINS1G_15DefaultEpilogueIfSJ_SJ_NS1F_6thread17LinearCombinationIfLi1EffLNS1K_9ScaleType4KindE0ELNS_15FloatRoundStyleE2EfEENS1_15EpilogueDefaultEEEEEvvEEEEvNT_6ParamsE)
        /*02c8*/ 	.short	0x0210
        /*02ca*/ 	.short	0x0470


	//----- nvinfo : EIATTR_SW_WAR
	.align		4
.L_43:
        /*02cc*/ 	.byte	0x04, 0x36
        /*02ce*/ 	.short	(.L_45 - .L_44)
.L_44:
        /*02d0*/ 	.word	0x00000008
.L_45:


//--------------------- .nv.callgraph             --------------------------
	.section	.nv.callgraph,"",@"SHT_CUDA_CALLGRAPH"
	.align	4
	.sectionentsize	8
	.align		4
        /*0000*/ 	.word	0x00000000
	.align		4
        /*0004*/ 	.word	0xffffffff
	.align		4
        /*0008*/ 	.word	index@(_ZN7cutlass13device_kernelINS_4gemm6kernel13GemmUniversalIN4cute5tupleIJiiiiEEENS1_10collective13CollectiveMmaINS1_34MainloopSm90TmaGmmaWarpSpecializedILi2ENS5_IJNS4_1CILi2EEENSA_ILi1EEESC_EEENS1_32KernelTmaWarpSpecializedPingpongEEENS5_IJNSA_ILi64EEENSA_ILi256EEESG_EEEfNS5_IJlSC_lEEEfSJ_NS4_8TiledMMAINS4_8MMA_AtomIJNS4_4SM904GMMA30MMA_64x256x8_F32TF32TF32_SS_TNILNSN_7ScaleInE1ELSP_1EEEEEENS4_6LayoutINS5_IJSC_SC_SC_EEENS5_IJNSA_ILi0EEESU_SU_EEEEENS5_IJNS4_10UnderscoreESX_SX_EEEEENS4_13SM90_TMA_LOADENS4_14ComposedLayoutINS4_7SwizzleILi3ELi4ELi3EEENS4_18smem_ptr_flag_bitsILi32EEENSS_INS5_IJNSA_ILi8EEENSA_ILi32EEEEEENS5_IJS17_SC_EEEEEEEvNS4_8identityENS4_23SM90_TMA_LOAD_MULTICASTES1B_vS1C_EENS_8epilogue10collective6detail29Sm90TmaWarpSpecializedAdapterINS1G_15DefaultEpilogueIfSJ_SJ_NS1F_6thread17LinearCombinationIfLi1EffLNS1K_9ScaleType4KindE0ELNS_15FloatRoundStyleE2EfEENS1_15EpilogueDefaultEEEEEvvEEEEvNT_6ParamsE)
	.align		4
        /*000c*/ 	.word	index@(__assertfail)
	.align		4
        /*0010*/ 	.word	0x00000000
	.align		4
        /*0014*/ 	.word	0xfffffffe
	.align		4
        /*0018*/ 	.word	0x00000000
	.align		4
        /*001c*/ 	.word	0xfffffffd
	.align		4
        /*0020*/ 	.word	0x00000000
	.align		4
        /*0024*/ 	.word	0xfffffffc


//--------------------- .nv.constant4             --------------------------
	.section	.nv.constant4,"a",@progbits
	.align	8
	.align		8
.nv.constant4:
        /*0000*/ 	.dword	__assertfail
	.align		8
        /*0008*/ 	.dword	__unnamed_1
	.align		8
        /*0010*/ 	.dword	_ZN40_INTERNAL_c9882a4c_4_k_cu_eeb8f628_267564cuda3std3__45__cpo5beginE
	.align		8
        /*0018*/ 	.dword	_ZN40_INTERNAL_c9882a4c_4_k_cu_eeb8f628_267564cuda3std3__45__cpo3endE
	.align		8
        /*0020*/ 	.dword	_ZN40_INTERNAL_c9882a4c_4_k_cu_eeb8f628_267564cuda3std3__45__cpo6cbeginE
	.align		8
        /*0028*/ 	.dword	_ZN40_INTERNAL_c9882a4c_4_k_cu_eeb8f628_267564cuda3std3__45__cpo4cendE
	.align		8
        /*0030*/ 	.dword	_ZN40_INTERNAL_c9882a4c_4_k_cu_eeb8f628_267564cuda3std3__442_GLOBAL__N__c9882a4c_4_k_cu_eeb8f628_267566ignoreE
	.align		8
        /*0038*/ 	.dword	_ZN40_INTERNAL_c9882a4c_4_k_cu_eeb8f628_267564cuda3std3__419piecewise_constructE
	.align		8
        /*0040*/ 	.dword	_ZN40_INTERNAL_c9882a4c_4_k_cu_eeb8f628_267564cuda3std3__48in_placeE
	.align		8
        /*0048*/ 	.dword	_ZN40_INTERNAL_c9882a4c_4_k_cu_eeb8f628_267564cuda3std6ranges3__45__cpo4swapE
	.align		8
        /*0050*/ 	.dword	_ZN40_INTERNAL_c9882a4c_4_k_cu_eeb8f628_267564cuda3std6ranges3__45__cpo9iter_moveE
	.align		8
        /*0058*/ 	.dword	_ZN40_INTERNAL_c9882a4c_4_k_cu_eeb8f628_267564cute7productE
	.align		8
        /*0060*/ 	.dword	_ZN40_INTERNAL_c9882a4c_4_k_cu_eeb8f628_267564cute1_E
	.align		8
        /*0068*/ 	.dword	$str$22
	.align		8
        /*0070*/ 	.dword	$str$23


//--------------------- .text._ZN7cutlass13device_kernelINS_4gemm6kernel13GemmUniversalIN4cute5tupleIJiiiiEEENS1_10collective13CollectiveMmaINS1_34MainloopSm90TmaGmmaWarpSpecializedILi2ENS5_IJNS4_1CILi2EEENSA_ILi1EEESC_EEENS1_32KernelTmaWarpSpecializedPingpongEEENS5_IJNSA_ILi64EEENSA_ILi256EEESG_EEEfNS5_IJlSC_lEEEfSJ_NS4_8TiledMMAINS4_8MMA_AtomIJNS4_4SM904GMMA30MMA_64x256x8_F32TF32TF32_SS_TNILNSN_7ScaleInE1ELSP_1EEEEEENS4_6LayoutINS5_IJSC_SC_SC_EEENS5_IJNSA_ILi0EEESU_SU_EEEEENS5_IJNS4_10UnderscoreESX_SX_EEEEENS4_13SM90_TMA_LOADENS4_14ComposedLayoutINS4_7SwizzleILi3ELi4ELi3EEENS4_18smem_ptr_flag_bitsILi32EEENSS_INS5_IJNSA_ILi8EEENSA_ILi32EEEEEENS5_IJS17_SC_EEEEEEEvNS4_8identityENS4_23SM90_TMA_LOAD_MULTICASTES1B_vS1C_EENS_8epilogue10collective6detail29Sm90TmaWarpSpecializedAdapterINS1G_15DefaultEpilogueIfSJ_SJ_NS1F_6thread17LinearCombinationIfLi1EffLNS1K_9ScaleType4KindE0ELNS_15FloatRoundStyleE2EfEENS1_15EpilogueDefaultEEEEEvvEEEEvNT_6ParamsE --------------------------
	.section	.text._ZN7cutlass13device_kernelINS_4gemm6kernel13GemmUniversalIN4cute5tupleIJiiiiEEENS1_10collective13CollectiveMmaINS1_34MainloopSm90TmaGmmaWarpSpecializedILi2ENS5_IJNS4_1CILi2EEENSA_ILi1EEESC_EEENS1_32KernelTmaWarpSpecializedPingpongEEENS5_IJNSA_ILi64EEENSA_ILi256EEESG_EEEfNS5_IJlSC_lEEEfSJ_NS4_8TiledMMAINS4_8MMA_AtomIJNS4_4SM904GMMA30MMA_64x256x8_F32TF32TF32_SS_TNILNSN_7ScaleInE1ELSP_1EEEEEENS4_6LayoutINS5_IJSC_SC_SC_EEENS5_IJNSA_ILi0EEESU_SU_EEEEENS5_IJNS4_10UnderscoreESX_SX_EEEEENS4_13SM90_TMA_LOADENS4_14ComposedLayoutINS4_7SwizzleILi3ELi4ELi3EEENS4_18smem_ptr_flag_bitsILi32EEENSS_INS5_IJNSA_ILi8EEENSA_ILi32EEEEEENS5_IJS17_SC_EEEEEEEvNS4_8identityENS4_23SM90_TMA_LOAD_MULTICASTES1B_vS1C_EENS_8epilogue10collective6detail29Sm90TmaWarpSpecializedAdapterINS1G_15DefaultEpilogueIfSJ_SJ_NS1F_6thread17LinearCombinationIfLi1EffLNS1K_9ScaleType4KindE0ELNS_15FloatRoundStyleE2EfEENS1_15EpilogueDefaultEEEEEvvEEEEvNT_6ParamsE,"ax",@progbits
	.align	128
.text._ZN7cutlass13device_kernelINS_4gemm6kernel13GemmUniversalIN4cute5tupleIJiiiiEEENS1_10collective13CollectiveMmaINS1_34MainloopSm90TmaGmmaWarpSpecializedILi2ENS5_IJNS4_1CILi2EEENSA_ILi1EEESC_EEENS1_32KernelTmaWarpSpecializedPingpongEEENS5_IJNSA_ILi64EEENSA_ILi256EEESG_EEEfNS5_IJlSC_lEEEfSJ_NS4_8TiledMMAINS4_8MMA_AtomIJNS4_4SM904GMMA30MMA_64x256x8_F32TF32TF32_SS_TNILNSN_7ScaleInE1ELSP_1EEEEEENS4_6LayoutINS5_IJSC_SC_SC_EEENS5_IJNSA_ILi0EEESU_SU_EEEEENS5_IJNS4_10UnderscoreESX_SX_EEEEENS4_13SM90_TMA_LOADENS4_14ComposedLayoutINS4_7SwizzleILi3ELi4ELi3EEENS4_18smem_ptr_flag_bitsILi32EEENSS_INS5_IJNSA_ILi8EEENSA_ILi32EEEEEENS5_IJS17_SC_EEEEEEEvNS4_8identityENS4_23SM90_TMA_LOAD_MULTICASTES1B_vS1C_EENS_8epilogue10collective6detail29Sm90TmaWarpSpecializedAdapterINS1G_15DefaultEpilogueIfSJ_SJ_NS1F_6thread17LinearCombinationIfLi1EffLNS1K_9ScaleType4KindE0ELNS_15FloatRoundStyleE2EfEENS1_15EpilogueDefaultEEEEEvvEEEEvNT_6ParamsE:
        .type           _ZN7cutlass13device_kernelINS_4gemm6kernel13GemmUniversalIN4cute5tupleIJiiiiEEENS1_10collective13CollectiveMmaINS1_34MainloopSm90TmaGmmaWarpSpecializedILi2ENS5_IJNS4_1CILi2EEENSA_ILi1EEESC_EEENS1_32KernelTmaWarpSpecializedPingpongEEENS5_IJNSA_ILi64EEENSA_ILi256EEESG_EEEfNS5_IJlSC_lEEEfSJ_NS4_8TiledMMAINS4_8MMA_AtomIJNS4_4SM904GMMA30MMA_64x256x8_F32TF32TF32_SS_TNILNSN_7ScaleInE1ELSP_1EEEEEENS4_6LayoutINS5_IJSC_SC_SC_EEENS5_IJNSA_ILi0EEESU_SU_EEEEENS5_IJNS4_10UnderscoreESX_SX_EEEEENS4_13SM90_TMA_LOADENS4_14ComposedLayoutINS4_7SwizzleILi3ELi4ELi3EEENS4_18smem_ptr_flag_bitsILi32EEENSS_INS5_IJNSA_ILi8EEENSA_ILi32EEEEEENS5_IJS17_SC_EEEEEEEvNS4_8identityENS4_23SM90_TMA_LOAD_MULTICASTES1B_vS1C_EENS_8epilogue10collective6detail29Sm90TmaWarpSpecializedAdapterINS1G_15DefaultEpilogueIfSJ_SJ_NS1F_6thread17LinearCombinationIfLi1EffLNS1K_9ScaleType4KindE0ELNS_15FloatRoundStyleE2EfEENS1_15EpilogueDefaultEEEEEvvEEEEvNT_6ParamsE,@function
        .size           _ZN7cutlass13device_kernelINS_4gemm6kernel13GemmUniversalIN4cute5tupleIJiiiiEEENS1_10collective13CollectiveMmaINS1_34MainloopSm90TmaGmmaWarpSpecializedILi2ENS5_IJNS4_1CILi2EEENSA_ILi1EEESC_EEENS1_32KernelTmaWarpSpecializedPingpongEEENS5_IJNSA_ILi64EEENSA_ILi256EEESG_EEEfNS5_IJlSC_lEEEfSJ_NS4_8TiledMMAINS4_8MMA_AtomIJNS4_4SM904GMMA30MMA_64x256x8_F32TF32TF32_SS_TNILNSN_7ScaleInE1ELSP_1EEEEEENS4_6LayoutINS5_IJSC_SC_SC_EEENS5_IJNSA_ILi0EEESU_SU_EEEEENS5_IJNS4_10UnderscoreESX_SX_EEEEENS4_13SM90_TMA_LOADENS4_14ComposedLayoutINS4_7SwizzleILi3ELi4ELi3EEENS4_18smem_ptr_flag_bitsILi32EEENSS_INS5_IJNSA_ILi8EEENSA_ILi32EEEEEENS5_IJS17_SC_EEEEEEEvNS4_8identityENS4_23SM90_TMA_LOAD_MULTICASTES1B_vS1C_EENS_8epilogue10collective6detail29Sm90TmaWarpSpecializedAdapterINS1G_15DefaultEpilogueIfSJ_SJ_NS1F_6thread17LinearCombinationIfLi1EffLNS1K_9ScaleType4KindE0ELNS_15FloatRoundStyleE2EfEENS1_15EpilogueDefaultEEEEEvvEEEEvNT_6ParamsE,(.L_x_324 - _ZN7cutlass13device_kernelINS_4gemm6kernel13GemmUniversalIN4cute5tupleIJiiiiEEENS1_10collective13CollectiveMmaINS1_34MainloopSm90TmaGmmaWarpSpecializedILi2ENS5_IJNS4_1CILi2EEENSA_ILi1EEESC_EEENS1_32KernelTmaWarpSpecializedPingpongEEENS5_IJNSA_ILi64EEENSA_ILi256EEESG_EEEfNS5_IJlSC_lEEEfSJ_NS4_8TiledMMAINS4_8MMA_AtomIJNS4_4SM904GMMA30MMA_64x256x8_F32TF32TF32_SS_TNILNSN_7ScaleInE1ELSP_1EEEEEENS4_6LayoutINS5_IJSC_SC_SC_EEENS5_IJNSA_ILi0EEESU_SU_EEEEENS5_IJNS4_10UnderscoreESX_SX_EEEEENS4_13SM90_TMA_LOADENS4_14ComposedLayoutINS4_7SwizzleILi3ELi4ELi3EEENS4_18smem_ptr_flag_bitsILi32EEENSS_INS5_IJNSA_ILi8EEENSA_ILi32EEEEEENS5_IJS17_SC_EEEEEEEvNS4_8identityENS4_23SM90_TMA_LOAD_MULTICASTES1B_vS1C_EENS_8epilogue10collective6detail29Sm90TmaWarpSpecializedAdapterINS1G_15DefaultEpilogueIfSJ_SJ_NS1F_6thread17LinearCombinationIfLi1EffLNS1K_9ScaleType4KindE0ELNS_15FloatRoundStyleE2EfEENS1_15EpilogueDefaultEEEEEvvEEEEvNT_6ParamsE)
        .other          _ZN7cutlass13device_kernelINS_4gemm6kernel13GemmUniversalIN4cute5tupleIJiiiiEEENS1_10collective13CollectiveMmaINS1_34MainloopSm90TmaGmmaWarpSpecializedILi2ENS5_IJNS4_1CILi2EEENSA_ILi1EEESC_EEENS1_32KernelTmaWarpSpecializedPingpongEEENS5_IJNSA_ILi64EEENSA_ILi256EEESG_EEEfNS5_IJlSC_lEEEfSJ_NS4_8TiledMMAINS4_8MMA_AtomIJNS4_4SM904GMMA30MMA_64x256x8_F32TF32TF32_SS_TNILNSN_7ScaleInE1ELSP_1EEEEEENS4_6LayoutINS5_IJSC_SC_SC_EEENS5_IJNSA_ILi0EEESU_SU_EEEEENS5_IJNS4_10UnderscoreESX_SX_EEEEENS4_13SM90_TMA_LOADENS4_14ComposedLayoutINS4_7SwizzleILi3ELi4ELi3EEENS4_18smem_ptr_flag_bitsILi32EEENSS_INS5_IJNSA_ILi8EEENSA_ILi32EEEEEENS5_IJS17_SC_EEEEEEEvNS4_8identityENS4_23SM90_TMA_LOAD_MULTICASTES1B_vS1C_EENS_8epilogue10collective6detail29Sm90TmaWarpSpecializedAdapterINS1G_15DefaultEpilogueIfSJ_SJ_NS1F_6thread17LinearCombinationIfLi1EffLNS1K_9ScaleType4KindE0ELNS_15FloatRoundStyleE2EfEENS1_15EpilogueDefaultEEEEEvvEEEEvNT_6ParamsE,@"STO_CUDA_ENTRY STV_DEFAULT"
_ZN7cutlass13device_kernelINS_4gemm6kernel13GemmUniversalIN4cute5tupleIJiiiiEEENS1_10collective13CollectiveMmaINS1_34MainloopSm90TmaGmmaWarpSpecializedILi2ENS5_IJNS4_1CILi2EEENSA_ILi1EEESC_EEENS1_32KernelTmaWarpSpecializedPingpongEEENS5_IJNSA_ILi64EEENSA_ILi256EEESG_EEEfNS5_IJlSC_lEEEfSJ_NS4_8TiledMMAINS4_8MMA_AtomIJNS4_4SM904GMMA30MMA_64x256x8_F32TF32TF32_SS_TNILNSN_7ScaleInE1ELSP_1EEEEEENS4_6LayoutINS5_IJSC_SC_SC_EEENS5_IJNSA_ILi0EEESU_SU_EEEEENS5_IJNS4_10UnderscoreESX_SX_EEEEENS4_13SM90_TMA_LOADENS4_14ComposedLayoutINS4_7SwizzleILi3ELi4ELi3EEENS4_18smem_ptr_flag_bitsILi32EEENSS_INS5_IJNSA_ILi8EEENSA_ILi32EEEEEENS5_IJS17_SC_EEEEEEEvNS4_8identityENS4_23SM90_TMA_LOAD_MULTICASTES1B_vS1C_EENS_8epilogue10collective6detail29Sm90TmaWarpSpecializedAdapterINS1G_15DefaultEpilogueIfSJ_SJ_NS1F_6thread17LinearCombinationIfLi1EffLNS1K_9ScaleType4KindE0ELNS_15FloatRoundStyleE2EfEENS1_15EpilogueDefaultEEEEEvvEEEEvNT_6ParamsE:
[----:B------:R-:W0:Y:S01]  /*0000*/  LDC R1, c[0x0][0x28] ;  /* 0x00000a00ff017b82 */ /* 0x000e220000000800 */
[----:B------:R-:W1:Y:S01]  /*0010*/  S2R R3, SR_TID.X ;  /* 0x0000000000037919 */ /* 0x000e620000002100 */
[----:B------:R-:W-:Y:S01]  /*0020*/  ELECT P0, URZ, PT ;  /* 0x00000000003f782f */ /* 0x000fe20003800000 */
[----:B------:R-:W-:Y:S01]  /*0030*/  BSSY B0, `(.L_x_0) ;  /* 0x0000014000007945 */ /* 0x000fe20003800000 */
[--C-:B-1----:R-:W-:Y:S02]  /*0040*/  SHF.R.U32.HI R0, RZ, 0x5, R3.reuse ;  /* 0x00000005ff007819 */ /* 0x102fe40000011603 */
[----:B------:R-:W-:-:S03]  /*0050*/  SHF.R.U32.HI R5, RZ, 0x7, R3 ;  /* 0x00000007ff057819 */ /* 0x000fc60000011603 */
[----:B------:R-:W1:Y:S02]  /*0060*/  SHFL.IDX PT, R2, R0, RZ, 0x1f ;  /* 0x00001fff00027589 */ /* 0x000e6400000e0000 */
[----:B-1----:R-:W-:Y:S02]  /*0070*/  R2UR UR6, R2 ;  /* 0x00000000020672ca */ /* 0x002fe400000e0000 */
[----:B------:R1:W2:Y:S11]  /*0080*/  SHFL.IDX PT, R2, R5, RZ, 0x1f ;  /* 0x00001fff05027589 */ /* 0x0002b600000e0000 */
[----:B------:R-:W-:-:S02]  /*0090*/  USHF.R.S32.HI UR4, URZ, 0x1f, UR6 ;  /* 0x0000001f3f047899 */ /* 0x000fc40008011406 */
[----:B------:R-:W-:Y:S02]  /*00a0*/  ISETP.NE.OR P0, PT, RZ, UR6, !P0 ;  /* 0x00000006ff007c0c */ /* 0x000fe4000c705670 */
[----:B------:R-:W-:-:S04]  /*00b0*/  ULEA.HI UR4, UR4, UR6, URZ, 0x2 ;  /* 0x0000000604047291 */ /* 0x000fc8000f8f103f */
[----:B------:R-:W-:-:S04]  /*00c0*/  ULOP3.LUT UR4, UR4, 0xfffffffc, URZ, 0xc0, !UPT ;  /* 0xfffffffc04047892 */ /* 0x000fc8000f8ec03f */
[----:B------:R-:W-:-:S03]  /*00d0*/  UIADD3 UR6, UR6, -UR4, URZ ;  /* 0x8000000406067290 */ /* 0x000fc6000fffe03f */
[----:B012---:R-:W-:Y:S09]  /*00e0*/  @P0 BRA `(.L_x_1) ;  /* 0x0000000000200947 */ /* 0x007ff20003800000 */
[----:B------:R-:W-:Y:S02]  /*00f0*/  ULDC.64 UR4, c[0x0][0x198] ;  /* 0x0000660000047ab9 */ /* 0x000fe40000000a00 */
[----:B------:R-:W-:Y:S02]  /*0100*/  UIADD3 UR8, UP0, UR4, 0xf0, URZ ;  /* 0x000000f004087890 */ /* 0x000fe4000ff1e03f */
[----:B------:R-:W-:Y:S02]  /*0110*/  UIADD3 UR4, UP1, UR4, 0x1f0, URZ ;  /* 0x000001f004047890 */ /* 0x000fe4000ff3e03f */
[----:B------:R-:W-:Y:S02]  /*0120*/  UIADD3.X UR9, URZ, UR5, URZ, UP0, !UPT ;  /* 0x000000053f097290 */ /* 0x000fe400087fe43f */
[----:B------:R-:W-:-:S07]  /*0130*/  UIADD3.X UR5, URZ, UR5, URZ, UP1, !UPT ;  /* 0x000000053f057290 */ /* 0x000fce0008ffe43f */
[----:B------:R0:W-:Y:S02]  /*0140*/  UTMACCTL.PF [UR8] ;  /* 0x00000000080079b9 */ /* 0x0001e40008040000 */
[----:B------:R0:W-:Y:S02]  /*0150*/  UTMACCTL.PF [UR4] ;  /* 0x00000000040079b9 */ /* 0x0001e40008040000 */
[----:B0-----:R-:W-:Y:S01]  /*0160*/  NOP ;  /* 0x0000000000007918 */ /* 0x001fe20000000000 */
.L_x_1:
[----:B------:R-:W-:Y:S05]  /*0170*/  BSYNC B0 ;  /* 0x0000000000007941 */ /* 0x000fea0003800000 */
.L_x_0:
[----:B------:R-:W0:Y:S01]  /*0180*/  SHFL.IDX PT, R6, R0, RZ, 0x1f ;  /* 0x00001fff00067589 */ /* 0x000e2200000e0000 */
[----:B------:R-:W-:Y:S01]  /*0190*/  R2UR UR19, R2 ;  /* 0x00000000021372ca */ /* 0x000fe200000e0000 */
[----:B------:R-:W-:-:S04]  /*01a0*/  UISETP.NE.AND UP0, UPT, UR6, 0x3, UPT ;  /* 0x000000030600788c */ /* 0x000fc8000bf05270 */
[----:B------:R-:W-:-:S08]  /*01b0*/  UISETP.EQ.OR UP0, UPT, UR6, URZ, !UP0 ;  /* 0x0000003f0600728c */ /* 0x000fd0000c702670 */
[----:B------:R-:W-:Y:S02]  /*01c0*/  UIADD3 UR14, UR19, -0x1, URZ ;  /* 0xffffffff130e7890 */ /* 0x000fe4000fffe03f */
[----:B------:R-:W-:Y:S02]  /*01d0*/  UISETP.EQ.AND UP0, UPT, UR19, URZ, UP0 ;  /* 0x0000003f1300728c */ /* 0x000fe40008702270 */
[----:B------:R-:W-:Y:S02]  /*01e0*/  UISETP.GE.U32.AND UP1, UPT, UR14, 0x2, UPT ;  /* 0x000000020e00788c */ /* 0x000fe4000bf26070 */
[----:B------:R-:W-:Y:S01]  /*01f0*/  USEL UR42, URZ, 0x1, !UP0 ;  /* 0x000000013f2a7887 */ /* 0x000fe2000c000000 */
[----:B0-----:R-:W-:-:S03]  /*0200*/  ISETP.NE.AND P0, PT, R6, RZ, PT ;  /* 0x000000ff0600720c */ /* 0x001fc60003f05270 */
[----:B------:R-:W-:-:S10]  /*0210*/  USEL UR42, UR42, 0x2, UP1 ;  /* 0x000000022a2a7887 */ /* 0x000fd40008800000 */
[----:B------:R-:W-:Y:S05]  /*0220*/  @P0 BRA `(.L_x_2) ;  /* 0x0000000000480947 */ /* 0x000fea0003800000 */
[----:B------:R-:W0:Y:S01]  /*0230*/  S2UR UR7, SR_CgaCtaId ;  /* 0x00000000000779c3 */ /* 0x000e220000008800 */
[----:B------:R-:W-:Y:S01]  /*0240*/  UMOV UR4, 0x400 ;  /* 0x0000040000047882 */ /* 0x000fe20000000000 */
[----:B------:R-:W-:Y:S01]  /*0250*/  UMOV UR5, 0x1 ;  /* 0x0000000100057882 */ /* 0x000fe20000000000 */
[----:B------:R-:W-:Y:S01]  /*0260*/  UMOV UR8, 0x2 ;  /* 0x0000000200087882 */ /* 0x000fe20000000000 */
[----:B------:R-:W-:Y:S01]  /*0270*/  ELECT P0, URZ, PT ;  /* 0x00000000003f782f */ /* 0x000fe20003800000 */
[----:B------:R-:W-:-:S04]  /*0280*/  UIADD3 UR8, -UR8, 0x100000, URZ ;  /* 0x0010000008087890 */ /* 0x000fc8000fffe13f */
[----:B------:R-:W-:Y:S02]  /*0290*/  USHF.L.U32 UR9, UR8, 0xb, URZ ;  /* 0x0000000b08097899 */ /* 0x000fe4000800063f */
[----:B------:R-:W-:Y:S02]  /*02a0*/  USHF.L.U32 UR8, UR8, 0x1, URZ ;  /* 0x0000000108087899 */ /* 0x000fe4000800063f */
[----:B0-----:R-:W-:Y:S02]  /*02b0*/  ULEA UR7, UR7, UR4, 0x18 ;  /* 0x0000000407077291 */ /* 0x001fe4000f8ec03f */
[----:B------:R-:W-:-:S04]  /*02c0*/  UIADD3 UR4, -UR5, 0x100000, URZ ;  /* 0x0010000005047890 */ /* 0x000fc8000fffe13f */
[----:B------:R-:W-:Y:S02]  /*02d0*/  USHF.L.U32 UR5, UR4, 0xb, URZ ;  /* 0x0000000b04057899 */ /* 0x000fe4000800063f */
[----:B------:R-:W-:Y:S01]  /*02e0*/  USHF.L.U32 UR4, UR4, 0x1, URZ ;  /* 0x0000000104047899 */ /* 0x000fe2000800063f */
[----:B------:R-:W0:Y:S11]  /*02f0*/  FENCE.VIEW.ASYNC.S ;  /* 0x00000000000073c6 */ /* 0x000e360000000000 */
[----:B0-----:R0:W1:Y:S01]  /*0300*/  SYNCS.EXCH.64 URZ, [UR7], UR4 ;  /* 0x00000004073f75b2 */ /* 0x0010620008000100 */
[----:B------:R0:W2:Y:S01]  /*0310*/  SYNCS.EXCH.64 URZ, [UR7+0x10], UR8 ;  /* 0x00001008073f75b2 */ /* 0x0000a20008000100 */
[----:B------:R0:W3:Y:S01]  /*0320*/  SYNCS.EXCH.64 URZ, [UR7+0x8], UR4 ;  /* 0x00000804073f75b2 */ /* 0x0000e20008000100 */
[----:B------:R0:W4:Y:S01]  /*0330*/  SYNCS.EXCH.64 URZ, [UR7+0x18], UR8 ;  /* 0x00001808073f75b2 */ /* 0x0001220008000100 */
[----:B------:R-:W-:Y:S01]  /*0340*/  NOP ;  /* 0x0000000000007918 */ /* 0x000fe20000000000 */
.L_x_2:
[----:B------:R-:W5:Y:S01]  /*0350*/  S2UR UR15, SR_CTAID.X ;  /* 0x00000000000f79c3 */ /* 0x000f620000002500 */
[----:B------:R-:W-:Y:S01]  /*0360*/  SHF.R.S32.HI R2, RZ, 0x1f, R3 ;  /* 0x0000001fff027819 */ /* 0x000fe20000011403 */
[----:B------:R-:W1:Y:S01]  /*0370*/  SHFL.IDX PT, R7, R0, RZ, 0x1f ;  /* 0x00001fff00077589 */ /* 0x000e6200000e0000 */
[----:B------:R-:W-:Y:S02]  /*0380*/  ELECT P0, URZ, PT ;  /* 0x00000000003f782f */ /* 0x000fe40003800000 */
[----:B------:R-:W-:Y:S01]  /*0390*/  SHF.R.S32.HI R11, RZ, 0x1f, R6 ;  /* 0x0000001fff0b7819 */ /* 0x000fe20000011406 */
[----:B0-----:R-:W-:Y:S01]  /*03a0*/  ULDC UR4, c[0x0][0x150] ;  /* 0x0000540000047ab9 */ /* 0x001fe20000000800 */
[----:B------:R-:W-:Y:S01]  /*03b0*/  LEA.HI R2, R2, R3, RZ, 0x7 ;  /* 0x0000000302027211 */ /* 0x000fe200078f38ff */
[----:B------:R-:W0:Y:S01]  /*03c0*/  SHFL.IDX PT, R8, R0, RZ, 0x1f ;  /* 0x00001fff00087589 */ /* 0x000e2200000e0000 */
[----:B------:R-:W2:Y:S01]  /*03d0*/  S2UR UR8, SR_CTAID.Y ;  /* 0x00000000000879c3 */ /* 0x000ea20000002600 */
[----:B------:R-:W-:-:S02]  /*03e0*/  ELECT P1, URZ, PT ;  /* 0x00000000003f782f */ /* 0x000fc40003820000 */
[----:B------:R-:W-:Y:S01]  /*03f0*/  LOP3.LUT R2, R2, 0xffffff80, RZ, 0xc0, !PT ;  /* 0xffffff8002027812 */ /* 0x000fe200078ec0ff */
[----:B------:R-:W-:Y:S01]  /*0400*/  ULDC UR7, c[0x0][0x144] ;  /* 0x0000510000077ab9 */ /* 0x000fe20000000800 */
[----:B------:R-:W-:Y:S01]  /*0410*/  LEA.HI R11, R11, R6, RZ, 0x2 ;  /* 0x000000060b0b7211 */ /* 0x000fe200078f10ff */
[----:B------:R-:W-:Y:S01]  /*0420*/  UMOV UR18, 0x80 ;  /* 0x0000008000127882 */ /* 0x000fe20000000000 */
[----:B------:R-:W-:Y:S01]  /*0430*/  NOP ;  /* 0x0000000000007918 */ /* 0x000fe20000000000 */
[----:B------:R-:W-:Y:S01]  /*0440*/  IMAD.IADD R4, R3, 0x1, -R2 ;  /* 0x0000000103047824 */ /* 0x000fe200078e0a02 */
[----:B------:R-:W-:Y:S01]  /*0450*/  LOP3.LUT R11, R11, 0x3ffffffc, RZ, 0xc0, !PT ;  /* 0x3ffffffc0b0b7812 */ /* 0x000fe200078ec0ff */
[----:B------:R-:W-:Y:S01]  /*0460*/  NOP ;  /* 0x0000000000007918 */ /* 0x000fe20000000000 */
[----:B------:R-:W-:Y:S01]  /*0470*/  ULDC UR17, c[0x0][0x148] ;  /* 0x0000520000117ab9 */ /* 0x000fe20000000800 */
[----:B------:R-:W-:Y:S01]  /*0480*/  IMAD.MOV.U32 R152, RZ, RZ, 0x1 ;  /* 0x00000001ff987424 */ /* 0x000fe200078e00ff */
[----:B------:R-:W-:Y:S01]  /*0490*/  SHF.R.S32.HI R9, RZ, 0x1f, R4 ;  /* 0x0000001fff097819 */ /* 0x000fe20000011404 */
[----:B------:R-:W-:Y:S01]  /*04a0*/  IMAD.IADD R11, R6, 0x1, -R11 ;  /* 0x00000001060b7824 */ /* 0x000fe200078e0a0b */
[----:B------:R-:W-:-:S02]  /*04b0*/  ISETP.NE.AND P2, PT, RZ, UR19, PT ;  /* 0x00000013ff007c0c */ /* 0x000fc4000bf45270 */
[----:B-----5:R-:W-:Y:S02]  /*04c0*/  I2FP.F32.U32 R10, UR15 ;  /* 0x0000000f000a7c45 */ /* 0x020fe40008201000 */
[----:B------:R-:W-:Y:S02]  /*04d0*/  LEA.HI R2, R9, R4, RZ, 0x3 ;  /* 0x0000000409027211 */ /* 0x000fe400078f18ff */
[----:B-1----:R-:W-:Y:S01]  /*04e0*/  ISETP.NE.OR P0, PT, R7, RZ, !P0 ;  /* 0x000000ff0700720c */ /* 0x002fe20004705670 */
[----:B------:R-:W-:Y:S01]  /*04f0*/  FMUL R10, R10, UR4 ;  /* 0x000000040a0a7c20 */ /* 0x000fe20008400000 */
[--C-:B------:R-:W-:Y:S01]  /*0500*/  SHF.R.S32.HI R7, RZ, 0x3, R2.reuse ;  /* 0x00000003ff077819 */ /* 0x100fe20000011402 */
[----:B------:R-:W-:Y:S01]  /*0510*/  ULDC UR4, c[0x0][0x154] ;  /* 0x0000550000047ab9 */ /* 0x000fe20000000800 */
[----:B------:R-:W-:Y:S02]  /*0520*/  SHF.R.S32.HI R2, RZ, 0x1f, R2 ;  /* 0x0000001fff027819 */ /* 0x000fe40000011402 */
[----:B0-----:R-:W-:Y:S01]  /*0530*/  ISETP.NE.OR P1, PT, R8, RZ, !P1 ;  /* 0x000000ff0800720c */ /* 0x001fe20004f25670 */
[----:B------:R-:W0:Y:S01]  /*0540*/  F2I.U32.TRUNC.NTZ R10, R10 ;  /* 0x0000000a000a7305 */ /* 0x000e22000020f000 */
[----:B------:R-:W-:Y:S01]  /*0550*/  LEA.HI R2, R2, R7, RZ, 0x2 ;  /* 0x0000000702027211 */ /* 0x000fe200078f10ff */
[----:B------:R1:W1:Y:S01]  /*0560*/  SHFL.IDX PT, R8, R5, RZ, 0x1f ;  /* 0x00001fff05087589 */ /* 0x00026200000e0000 */
[----:B--2---:R-:W-:-:S02]  /*0570*/  I2FP.F32.U32 R0, UR8 ;  /* 0x0000000800007c45 */ /* 0x004fc40008201000 */
[----:B------:R-:W-:Y:S01]  /*0580*/  LOP3.LUT R2, R2, 0xfffffffc, RZ, 0xc0, !PT ;  /* 0xfffffffc02027812 */ /* 0x000fe200078ec0ff */
[----:B------:R-:W-:Y:S02]  /*0590*/  VOTEU.ALL UP0, P0 ;  /* 0x00000000003f7886 */ /* 0x000fe40000000000 */
[----:B------:R-:W-:Y:S02]  /*05a0*/  FMUL R6, R0, UR4 ;  /* 0x0000000400067c20 */ /* 0x000fe40008400000 */
[----:B------:R-:W-:Y:S01]  /*05b0*/  IMAD.IADD R2, R7, 0x1, -R2 ;  /* 0x0000000107027824 */ /* 0x000fe200078e0a02 */
[----:B------:R-:W2:Y:S01]  /*05c0*/  @!UP0 S2UR UR11, SR_CgaCtaId ;  /* 0x00000000000b89c3 */ /* 0x000ea20000008800 */
[----:B------:R-:W-:Y:S01]  /*05d0*/  VOTEU.ALL UP1, P1 ;  /* 0x00000000003f7886 */ /* 0x000fe20000820000 */
[----:B------:R-:W-:Y:S01]  /*05e0*/  @!UP0 UMOV UR10, 0x400 ;  /* 0x00000400000a8882 */ /* 0x000fe20000000000 */
[----:B------:R-:W-:Y:S01]  /*05f0*/  IMAD R2, R11, 0x4, R2 ;  /* 0x000000040b027824 */ /* 0x000fe200078e0202 */
[----:B0-----:R-:W-:Y:S01]  /*0600*/  R2UR UR4, R10 ;  /* 0x000000000a0472ca */ /* 0x001fe200000e0000 */
[----:B------:R-:W0:Y:S01]  /*0610*/  F2I.U32.TRUNC.NTZ R6, R6 ;  /* 0x0000000600067305 */ /* 0x000e22000020f000 */
[----:B------:R-:W-:Y:S01]  /*0620*/  @!UP1 UMOV UR13, 0x400 ;  /* 0x00000400000d9882 */ /* 0x000fe20000000000 */
[C---:B------:R-:W-:Y:S01]  /*0630*/  IMAD.SHL.U32 R153, R2.reuse, 0x4, RZ ;  /* 0x0000000402997824 */ /* 0x040fe200078e00ff */
[----:B------:R-:W-:Y:S01]  /*0640*/  LEA.HI R0, R2, R2, RZ, 0x1 ;  /* 0x0000000202007211 */ /* 0x000fe200078f08ff */
[----:B------:R-:W5:Y:S01]  /*0650*/  @!UP1 S2UR UR16, SR_CgaCtaId ;  /* 0x00000000001099c3 */ /* 0x000f620000008800 */
[----:B------:R-:W-:Y:S01]  /*0660*/  VOTEU.ALL UP2, P1 ;  /* 0x00000000003f7886 */ /* 0x000fe20000840000 */
[----:B------:R-:W-:Y:S01]  /*0670*/  VOTEU.ALL UP3, P1 ;  /* 0x00000000003f7886 */ /* 0x000fe20000860000 */
[----:B------:R-:W-:Y:S01]  /*0680*/  LOP3.LUT R7, R0, 0xfffffffe, RZ, 0xc0, !PT ;  /* 0xfffffffe00077812 */ /* 0x000fe200078ec0ff */
[----:B------:R-:W-:Y:S01]  /*0690*/  VOTEU.ALL UP4, P1 ;  /* 0x00000000003f7886 */ /* 0x000fe20000880000 */
[----:B------:R-:W-:Y:S01]  /*06a0*/  LOP3.LUT R153, R2, 0xc, R153, 0x78, !PT ;  /* 0x0000000c02997812 */ /* 0x000fe200078e7899 */
[----:B------:R-:W-:-:S02]  /*06b0*/  VOTEU.ALL UP5, P1 ;  /* 0x00000000003f7886 */ /* 0x000fc400008a0000 */
[----:B------:R-:W-:Y:S01]  /*06c0*/  IMAD.IADD R7, R2, 0x1, -R7 ;  /* 0x0000000102077824 */ /* 0x000fe200078e0a07 */
[----:B------:R-:W-:Y:S01]  /*06d0*/  UIADD3 UR4, -UR4, URZ, URZ ;  /* 0x0000003f04047290 */ /* 0x000fe2000fffe13f */
[----:B------:R-:W3:Y:S01]  /*06e0*/  LDC R2, c[0x0][0x140] ;  /* 0x00005000ff027b82 */ /* 0x000ee20000000800 */
[----:B0-----:R-:W-:Y:S02]  /*06f0*/  R2UR UR9, R6 ;  /* 0x00000000060972ca */ /* 0x001fe400000e0000 */
[----:B------:R-:W-:Y:S02]  /*0700*/  UIMAD UR7, UR7, UR4, UR15 ;  /* 0x00000004070772a4 */ /* 0x000fe4000f8e020f */
[----:B--2---:R-:W-:Y:S01]  /*0710*/  @!UP0 ULEA UR12, UR11, UR10, 0x18 ;  /* 0x0000000a0b0c8291 */ /* 0x004fe2000f8ec03f */
[----:B------:R-:W-:Y:S01]  /*0720*/  UMOV UR4, 0x20 ;  /* 0x0000002000047882 */ /* 0x000fe20000000000 */
[----:B------:R-:W-:-:S04]  /*0730*/  @!UP1 UIADD3 UR10, -UR18, 0x100000, URZ ;  /* 0x00100000120a9890 */ /* 0x000fc8000fffe13f */
[----:B------:R-:W-:Y:S02]  /*0740*/  @!UP1 USHF.L.U32 UR11, UR10, 0xb, URZ ;  /* 0x0000000b0a0b9899 */ /* 0x000fe4000800063f */
[----:B------:R-:W-:Y:S01]  /*0750*/  @!UP1 USHF.L.U32 UR10, UR10, 0x1, URZ ;  /* 0x000000010a0a9899 */ /* 0x000fe2000800063f */
[----:B------:R-:W-:Y:S01]  /*0760*/  ISETP.NE.AND P3, PT, R7, UR7, PT ;  /* 0x0000000707007c0c */ /* 0x000fe2000bf65270 */
[----:B------:R-:W-:-:S04]  /*0770*/  @!UP0 UIADD3 UR4, -UR4, 0x100000, URZ ;  /* 0x0010000004048890 */ /* 0x000fc8000fffe13f */
[----:B------:R-:W-:Y:S02]  /*0780*/  @!UP0 USHF.L.U32 UR5, UR4, 0xb, URZ ;  /* 0x0000000b04058899 */ /* 0x000fe4000800063f */
[----:B------:R-:W-:Y:S01]  /*0790*/  @!UP0 USHF.L.U32 UR4, UR4, 0x1, URZ ;  /* 0x0000000104048899 */ /* 0x000fe2000800063f */
[----:B------:R-:W-:Y:S01]  /*07a0*/  VOTEU.ALL UP0, P0 ;  /* 0x00000000003f7886 */ /* 0x000fe20000000000 */
[----:B-----5:R-:W-:Y:S01]  /*07b0*/  @!UP1 ULEA UR13, UR16, UR13, 0x18 ;  /* 0x0000000d100d9291 */ /* 0x020fe2000f8ec03f */
[----:B------:R-:W-:Y:S01]  /*07c0*/  VOTEU.ALL UP1, P0 ;  /* 0x00000000003f7886 */ /* 0x000fe20000020000 */
[----:B------:R-:W-:Y:S01]  /*07d0*/  UIADD3 UR9, -UR9, URZ, URZ ;  /* 0x0000003f09097290 */ /* 0x000fe2000fffe13f */
[----:B------:R-:W-:Y:S01]  /*07e0*/  LOP3.LUT P0, RZ, R4, 0x7, RZ, 0xc0, !PT ;  /* 0x0000000704ff7812 */ /* 0x000fe2000780c0ff */
[----:B------:R-:W0:Y:S06]  /*07f0*/  FENCE.VIEW.ASYNC.S ;  /* 0x00000000000073c6 */ /* 0x000e2c0000000000 */
[----:B0-----:R-:W0:Y:S01]  /*0800*/  @!UP0 SYNCS.EXCH.64 URZ, [UR12+0x50], UR4 ;  /* 0x000050040c3f85b2 */ /* 0x001e220008000100 */
[----:B------:R-:W-:-:S02]  /*0810*/  @P3 LEA.HI R0, R153, R153, RZ, 0x1 ;  /* 0x0000009999003211 */ /* 0x000fc400078f08ff */
[----:B---3--:R-:W-:Y:S02]  /*0820*/  ISETP.EQ.U32.AND P1, PT, R2, 0x1, PT ;  /* 0x000000010200780c */ /* 0x008fe40003f22070 */
[----:B------:R-:W-:Y:S02]  /*0830*/  @P3 SHF.R.S32.HI R0, RZ, 0x1, R0 ;  /* 0x00000001ff003819 */ /* 0x000fe40000011400 */
[----:B------:R-:W-:-:S04]  /*0840*/  ISETP.LT.U32.AND P0, PT, R153, 0x2, !P0 ;  /* 0x000000029900780c */ /* 0x000fc80004701070 */
[----:B-1----:R-:W-:Y:S01]  /*0850*/  SEL R5, RZ, 0x1, !P0 ;  /* 0x00000001ff057807 */ /* 0x002fe20004000000 */
[----:B------:R1:W2:Y:S01]  /*0860*/  @!UP1 SYNCS.EXCH.64 URZ, [UR12+0x58], UR4 ;  /* 0x000058040c3f95b2 */ /* 0x0002a20008000100 */
[----:B------:R-:W-:Y:S01]  /*0870*/  NOP ;  /* 0x0000000000007918 */ /* 0x000fe20000000000 */
[----:B-1----:R-:W-:Y:S01]  /*0880*/  UIMAD UR4, UR17, UR9, UR8 ;  /* 0x00000009110472a4 */ /* 0x002fe2000f8e0208 */
[----:B------:R1:W3:Y:S05]  /*0890*/  @!UP2 SYNCS.EXCH.64 URZ, [UR13+0x30], UR10 ;  /* 0x0000300a0d3fa5b2 */ /* 0x0002ea0008000100 */
[----:B------:R-:W-:-:S04]  /*08a0*/  @P3 ISETP.NE.AND P4, PT, R0, UR4, PT ;  /* 0x0000000400003c0c */ /* 0x000fc8000bf85270 */
[----:B------:R-:W-:-:S04]  /*08b0*/  @P3 SEL R152, RZ, 0x1, P4 ;  /* 0x00000001ff983807 */ /* 0x000fc80002000000 */
[----:B------:R-:W-:Y:S01]  /*08c0*/  LOP3.LUT R152, R152, R5, RZ, 0xc0, !PT ;  /* 0x0000000598987212 */ /* 0x000fe200078ec0ff */
[----:B------:R1:W0:Y:S01]  /*08d0*/  @!UP3 SYNCS.EXCH.64 URZ, [UR13+0x38], UR10 ;  /* 0x0000380a0d3fb5b2 */ /* 0x0002220008000100 */
[----:B------:R1:W0:Y:S01]  /*08e0*/  @!UP4 SYNCS.EXCH.64 URZ, [UR13+0x40], UR10 ;  /* 0x0000400a0d3fc5b2 */ /* 0x0002220008000100 */
[----:B------:R1:W0:Y:S01]  /*08f0*/  @!UP5 SYNCS.EXCH.64 URZ, [UR13+0x48], UR10 ;  /* 0x0000480a0d3fd5b2 */ /* 0x0002220008000100 */
[----:B------:R-:W-:Y:S01]  /*0900*/  NOP ;  /* 0x0000000000007918 */ /* 0x000fe20000000000 */
[----:B-1----:R-:W-:Y:S05]  /*0910*/  @!P1 BRA `(.L_x_3) ;  /* 0x0000000000089947 */ /* 0x002fea0003800000 */
[----:B0-234-:R-:W-:Y:S01]  /*0920*/  UCGABAR_ARV ;  /* 0x00000000000079c7 */ /* 0x01dfe20008000000 */
[----:B------:R-:W-:Y:S05]  /*0930*/  BRA `(.L_x_4) ;  /* 0x0000000000047947 */ /* 0x000fea0003800000 */
.L_x_3:
[----:B0-234-:R-:W-:Y:S01]  /*0940*/  NOP ;  /* 0x0000000000007918 */ /* 0x01dfe20000000000 */
.L_x_4:
[----:B------:R-:W-:Y:S01]  /*0950*/  ULDC.64 UR4, c[0x0][0x598] ;  /* 0x0001660000047ab9 */ /* 0x000fe20000000a00 */
[----:B------:R-:W-:Y:S01]  /*0960*/  ULDC.64 UR50, c[0x0][0x208] ;  /* 0x0000820000327ab9 */ /* 0x000fe20000000a00 */
[----:B------:R-:W-:-:S04]  /*0970*/  ISETP.NE.U32.AND P0, PT, RZ, UR4, PT ;  /* 0x00000004ff007c0c */ /* 0x000fc8000bf05070 */
[----:B------:R-:W-:-:S13]  /*0980*/  ISETP.NE.AND.EX P0, PT, RZ, UR5, PT, P0 ;  /* 0x00000005ff007c0c */ /* 0x000fda000bf05300 */
[----:B------:R-:W-:Y:S05]  /*0990*/  @!P0 BRA `(.L_x_5) ;  /* 0x00000000001c8947 */ /* 0x000fea0003800000 */
[----:B------:R-:W0:Y:S02]  /*09a0*/  LDC.64 R6, c[0x0][0x598] ;  /* 0x00016600ff067b82 */ /* 0x000e240000000a00 */
[----:B0-----:R-:W2:Y:S02]  /*09b0*/  LDG.E.64 R6, desc[UR50][R6.64] ;  /* 0x0000003206067981 */ /* 0x001ea4000c1e1b00 */
[----:B--2---:R-:W-:-:S04]  /*09c0*/  ISETP.NE.U32.AND P0, PT, R6, RZ, PT ;  /* 0x000000ff0600720c */ /* 0x004fc80003f05070 */
[----:B------:R-:W-:-:S13]  /*09d0*/  ISETP.NE.AND.EX P0, PT, R7, RZ, PT, P0 ;  /* 0x000000ff0700720c */ /* 0x000fda0003f05300 */
[----:B------:R-:W-:Y:S05]  /*09e0*/  @!P0 BRA `(.L_x_5) ;  /* 0x0000000000088947 */ /* 0x000fea0003800000 */
[----:B------:R0:W5:Y:S01]  /*09f0*/  LD.E R23, desc[UR50][R6.64] ;  /* 0x0000003206177980 */ /* 0x000162000c101900 */
[----:B------:R-:W-:Y:S05]  /*0a00*/  BRA `(.L_x_6) ;  /* 0x0000000000247947 */ /* 0x000fea0003800000 */
.L_x_5:
[----:B------:R-:W-:Y:S02]  /*0a10*/  ULDC.64 UR4, c[0x0][0x588] ;  /* 0x0001620000047ab9 */ /* 0x000fe40000000a00 */
[----:B------:R-:W-:-:S04]  /*0a20*/  ISETP.NE.U32.AND P0, PT, RZ, UR4, PT ;  /* 0x00000004ff007c0c */ /* 0x000fc8000bf05070 */
[----:B------:R-:W-:-:S13]  /*0a30*/  ISETP.NE.AND.EX P0, PT, RZ, UR5, PT, P0 ;  /* 0x00000005ff007c0c */ /* 0x000fda000bf05300 */
[----:B------:R-:W-:Y:S05]  /*0a40*/  @!P0 BRA `(.L_x_7) ;  /* 0x00000000000c8947 */ /* 0x000fea0003800000 */
[----:B------:R-:W0:Y:S02]  /*0a50*/  LDC.64 R6, c[0x0][0x588] ;  /* 0x00016200ff067b82 */ /* 0x000e240000000a00 */
[----:B0-----:R1:W5:Y:S01]  /*0a60*/  LDG.E R23, desc[UR50][R6.64] ;  /* 0x0000003206177981 */ /* 0x001362000c1e1900 */
[----:B------:R-:W-:Y:S05]  /*0a70*/  BRA `(.L_x_6) ;  /* 0x0000000000087947 */ /* 0x000fea0003800000 */
.L_x_7:
[----:B------:R-:W-:Y:S02]  /*0a80*/  ULDC UR4, c[0x0][0x580] ;  /* 0x0001600000047ab9 */ /* 0x000fe40000000800 */
[----:B------:R-:W-:-:S07]  /*0a90*/  IMAD.U32 R23, RZ, RZ, UR4 ;  /* 0x00000004ff177e24 */ /* 0x000fce000f8e00ff */
.L_x_6:
[----:B------:R-:W-:Y:S02]  /*0aa0*/  ULDC.64 UR4, c[0x0][0x5a0] ;  /* 0x0001680000047ab9 */ /* 0x000fe40000000a00 */
[----:B------:R-:W-:-:S04]  /*0ab0*/  ISETP.NE.U32.AND P0, PT, RZ, UR4, PT ;  /* 0x00000004ff007c0c */ /* 0x000fc8000bf05070 */
[----:B------:R-:W-:-:S13]  /*0ac0*/  ISETP.NE.AND.EX P0, PT, RZ, UR5, PT, P0 ;  /* 0x00000005ff007c0c */ /* 0x000fda000bf05300 */
[----:B------:R-:W-:Y:S05]  /*0ad0*/  @!P0 BRA `(.L_x_8) ;  /* 0x00000000001c8947 */ /* 0x000fea0003800000 */
[----:B01----:R-:W0:Y:S02]  /*0ae0*/  LDC.64 R6, c[0x0][0x5a0] ;  /* 0x00016800ff067b82 */ /* 0x003e240000000a00 */
[----:B0-----:R-:W2:Y:S02]  /*0af0*/  LDG.E.64 R6, desc[UR50][R6.64] ;  /* 0x0000003206067981 */ /* 0x001ea4000c1e1b00 */
[----:B--2---:R-:W-:-:S04]  /*0b00*/  ISETP.NE.U32.AND P0, PT, R6, RZ, PT ;  /* 0x000000ff0600720c */ /* 0x004fc80003f05070 */
[----:B------:R-:W-:-:S13]  /*0b10*/  ISETP.NE.AND.EX P0, PT, R7, RZ, PT, P0 ;  /* 0x000000ff0700720c */ /* 0x000fda0003f05300 */
[----:B------:R-:W-:Y:S05]  /*0b20*/  @!P0 BRA `(.L_x_8) ;  /* 0x0000000000088947 */ /* 0x000fea0003800000 */
[----:B------:R0:W5:Y:S01]  /*0b30*/  LD.E R22, desc[UR50][R6.64] ;  /* 0x0000003206167980 */ /* 0x000162000c101900 */
[----:B------:R-:W-:Y:S05]  /*0b40*/  BRA `(.L_x_9) ;  /* 0x0000000000247947 */ /* 0x000fea0003800000 */
.L_x_8:
[----:B------:R-:W-:Y:S02]  /*0b50*/  ULDC.64 UR4, c[0x0][0x590] ;  /* 0x0001640000047ab9 */ /* 0x000fe40000000a00 */
[----:B------:R-:W-:-:S04]  /*0b60*/  ISETP.NE.U32.AND P0, PT, RZ, UR4, PT ;  /* 0x00000004ff007c0c */ /* 0x000fc8000bf05070 */
[----:B------:R-:W-:-:S13]  /*0b70*/  ISETP.NE.AND.EX P0, PT, RZ, UR5, PT, P0 ;  /* 0x00000005ff007c0c */ /* 0x000fda000bf05300 */
[----:B------:R-:W-:Y:S05]  /*0b80*/  @!P0 BRA `(.L_x_10) ;  /* 0x00000000000c8947 */ /* 0x000fea0003800000 */
[----:B01----:R-:W0:Y:S02]  /*0b90*/  LDC.64 R6, c[0x0][0x590] ;  /* 0x00016400ff067b82 */ /* 0x003e240000000a00 */
[----:B0-----:R1:W5:Y:S01]  /*0ba0*/  LDG.E R22, desc[UR50][R6.64] ;  /* 0x0000003206167981 */ /* 0x001362000c1e1900 */
[----:B------:R-:W-:Y:S05]  /*0bb0*/  BRA `(.L_x_9) ;  /* 0x0000000000087947 */ /* 0x000fea0003800000 */
.L_x_10:
[----:B------:R-:W-:Y:S02]  /*0bc0*/  ULDC UR4, c[0x0][0x584] ;  /* 0x0001610000047ab9 */ /* 0x000fe40000000800 */
[----:B------:R-:W-:-:S07]  /*0bd0*/  IMAD.U32 R22, RZ, RZ, UR4 ;  /* 0x00000004ff167e24 */ /* 0x000fce000f8e00ff */
.L_x_9:
[----:B------:R-:W-:Y:S01]  /*0be0*/  ULDC UR4, c[0x0][0x65c] ;  /* 0x0001970000047ab9 */ /* 0x000fe20000000800 */
[----:B01----:R-:W0:Y:S01]  /*0bf0*/  LDC.64 R6, c[0x0][0x650] ;  /* 0x00019400ff067b82 */ /* 0x003e220000000a00 */
[----:B------:R-:W-:Y:S01]  /*0c00*/  UISETP.NE.AND UP2, UPT, UR4, 0x1, UPT ;  /* 0x000000010400788c */ /* 0x000fe2000bf45270 */
[----:B------:R-:W-:Y:S01]  /*0c10*/  IMAD.MOV.U32 R18, RZ, RZ, -0x1 ;  /* 0xffffffffff127424 */ /* 0x000fe200078e00ff */
[----:B------:R-:W-:Y:S01]  /*0c20*/  UISETP.NE.AND UP0, UPT, UR19, 0x2, UPT ;  /* 0x000000021300788c */ /* 0x000fe2000bf05270 */
[----:B------:R-:W-:Y:S01]  /*0c30*/  IMAD.MOV.U32 R2, RZ, RZ, -0x1 ;  /* 0xffffffffff027424 */ /* 0x000fe200078e00ff */
[----:B------:R-:W-:Y:S01]  /*0c40*/  UP2UR UR40, UPR, URZ, 0x4 ;  /* 0x000000043f287883 */ /* 0x000fe20008000000 */
[----:B------:R-:W-:-:S06]  /*0c50*/  IMAD.MOV.U32 R19, RZ, RZ, -0x1 ;  /* 0xffffffffff137424 */ /* 0x000fcc00078e00ff */
[----:B------:R-:W-:Y:S01]  /*0c60*/  @UP2 ULDC UR12, c[0x0][0x10] ;  /* 0x00000400000c2ab9 */ /* 0x000fe20000000800 */
[----:B------:R-:W-:Y:S01]  /*0c70*/  @UP2 UMOV UR4, UR8 ;  /* 0x0000000800042c82 */ /* 0x000fe20008000000 */
[----:B------:R-:W-:Y:S01]  /*0c80*/  @UP2 UMOV UR5, URZ ;  /* 0x0000003f00052c82 */ /* 0x000fe20008000000 */
[----:B------:R-:W-:Y:S01]  /*0c90*/  @!UP2 ULDC UR16, c[0x0][0xc] ;  /* 0x000003000010aab9 */ /* 0x000fe20000000800 */
[----:B------:R-:W-:Y:S01]  /*0ca0*/  @UP2 UIMAD.WIDE.U32 UR12, UR15, UR12, UR4 ;  /* 0x0000000c0f0c22a5 */ /* 0x000fe2000f8e0004 */
[----:B------:R-:W-:Y:S02]  /*0cb0*/  ULDC UR10, c[0x0][0xc] ;  /* 0x00000300000a7ab9 */ /* 0x000fe40000000800 */
[----:B------:R-:W-:Y:S01]  /*0cc0*/  @UP2 UMOV UR4, URZ ;  /* 0x0000003f00042c82 */ /* 0x000fe20008000000 */
[----:B------:R-:W-:Y:S01]  /*0cd0*/  UMOV UR5, URZ ;  /* 0x0000003f00057c82 */ /* 0x000fe20008000000 */
[----:B------:R-:W-:Y:S01]  /*0ce0*/  @UP2 UIADD3 UR18, UR13, UR4, URZ ;  /* 0x000000040d122290 */ /* 0x000fe2000fffe03f */
[----:B------:R-:W-:-:S02]  /*0cf0*/  ULDC UR11, c[0x0][0x10] ;  /* 0x00000400000b7ab9 */ /* 0x000fc40000000800 */
[----:B------:R-:W-:Y:S01]  /*0d00*/  UMOV UR4, UR15 ;  /* 0x0000000f00047c82 */ /* 0x000fe20008000000 */
[----:B------:R-:W-:Y:S02]  /*0d10*/  UIMAD.WIDE.U32 UR10, UR10, UR11, URZ ;  /* 0x0000000b0a0a72a5 */ /* 0x000fe4000f8e003f */
[----:B------:R-:W-:Y:S01]  /*0d20*/  @!UP2 UIMAD.WIDE.U32 UR4, UR8, UR16, UR4 ;  /* 0x000000100804a2a5 */ /* 0x000fe2000f8e0004 */
[----:B------:R-:W-:Y:S02]  /*0d30*/  ULDC UR13, c[0x0][0x14] ;  /* 0x00000500000d7ab9 */ /* 0x000fe40000000800 */
[----:B------:R-:W-:Y:S02]  /*0d40*/  UIMAD.WIDE.U32 UR38, UR10, UR13, URZ ;  /* 0x0000000d0a2672a5 */ /* 0x000fe4000f8e003f */
[----:B------:R-:W-:Y:S02]  /*0d50*/  UIMAD UR41, UR11, UR13, URZ ;  /* 0x0000000d0b2972a4 */ /* 0x000fe4000f8e023f */
[----:B------:R-:W-:Y:S01]  /*0d60*/  @!UP2 UMOV UR12, UR4 ;  /* 0x00000004000cac82 */ /* 0x000fe20008000000 */
[----:B------:R-:W-:Y:S01]  /*0d70*/  @!UP2 UMOV UR18, UR5 ;  /* 0x000000050012ac82 */ /* 0x000fe20008000000 */
[----:B------:R-:W-:-:S02]  /*0d80*/  UIADD3 UR41, UR39, UR41, URZ ;  /* 0x0000002927297290 */ /* 0x000fc4000fffe03f */
[----:B------:R-:W-:-:S04]  /*0d90*/  UIADD3 UR4, UP1, UR12, UR38, URZ ;  /* 0x000000260c047290 */ /* 0x000fc8000ff3e03f */
[----:B------:R-:W-:Y:S02]  /*0da0*/  UIADD3.X UR5, UR18, UR41, URZ, UP1, !UPT ;  /* 0x0000002912057290 */ /* 0x000fe40008ffe43f */
[----:B------:R-:W-:Y:S02]  /*0db0*/  USEL UR4, UR4, UR12, !UP0 ;  /* 0x0000000c04047287 */ /* 0x000fe4000c000000 */
[----:B------:R-:W-:-:S04]  /*0dc0*/  USEL UR5, UR5, UR18, !UP0 ;  /* 0x0000001205057287 */ /* 0x000fc8000c000000 */
[----:B0-----:R-:W-:Y:S01]  /*0dd0*/  ISETP.LE.U32.AND P0, PT, R6, UR4, PT ;  /* 0x0000000406007c0c */ /* 0x001fe2000bf03070 */
[----:B------:R-:W-:Y:S02]  /*0de0*/  IMAD.U32 R16, RZ, RZ, UR4 ;  /* 0x00000004ff107e24 */ /* 0x000fe4000f8e00ff */
[----:B------:R-:W-:Y:S02]  /*0df0*/  IMAD.U32 R0, RZ, RZ, UR5 ;  /* 0x00000005ff007e24 */ /* 0x000fe4000f8e00ff */
[----:B------:R-:W-:-:S03]  /*0e00*/  IMAD.U32 R17, RZ, RZ, UR5 ;  /* 0x00000005ff117e24 */ /* 0x000fc6000f8e00ff */
[----:B------:R-:W-:Y:S02]  /*0e10*/  ISETP.GE.U32.AND.EX P0, PT, R0, R7, PT, P0 ;  /* 0x000000070000720c */ /* 0x000fe40003f06100 */
[----:B------:R-:W-:-:S11]  /*0e20*/  PRMT R0, RZ, 0x7610, R0 ;  /* 0x00007610ff007816 */ /* 0x000fd60000000000 */
[----:B------:R-:W-:Y:S05]  /*0e30*/  @P0 BRA `(.L_x_11) ;  /* 0x0000000400500947 */ /* 0x000fea0003800000 */
[----:B------:R-:W-:Y:S01]  /*0e40*/  ULDC.64 UR18, c[0x0][0x628] ;  /* 0x00018a0000127ab9 */ /* 0x000fe20000000a00 */
[C---:B------:R-:W-:Y:S01]  /*0e50*/  R2UR UR20, R16.reuse ;  /* 0x00000000101472ca */ /* 0x040fe200000e0000 */
[----:B------:R-:W-:Y:S01]  /*0e60*/  ULDC UR16, c[0x0][0x630] ;  /* 0x00018c0000107ab9 */ /* 0x000fe20000000800 */
[----:B------:R-:W-:Y:S02]  /*0e70*/  ISETP.NE.U32.AND P0, PT, RZ, UR18, PT ;  /* 0x00000012ff007c0c */ /* 0x000fe4000bf05070 */
[----:B------:R-:W-:Y:S02]  /*0e80*/  R2UR UR4, R16 ;  /* 0x00000000100472ca */ /* 0x000fe400000e0000 */
[----:B------:R-:W-:Y:S02]  /*0e90*/  ISETP.NE.AND.EX P0, PT, RZ, UR19, PT, P0 ;  /* 0x00000013ff007c0c */ /* 0x000fe4000bf05300 */
[----:B------:R-:W-:-:S11]  /*0ea0*/  R2UR UR5, R17 ;  /* 0x00000000110572ca */ /* 0x000fd600000e0000 */
[----:B------:R-:W-:Y:S05]  /*0eb0*/  @!P0 BRA `(.L_x_12) ;  /* 0x0000000000308947 */ /* 0x000fea0003800000 */
[----:B------:R-:W-:Y:S01]  /*0ec0*/  R2UR UR4, R16 ;  /* 0x00000000100472ca */ /* 0x000fe200000e0000 */
[----:B------:R-:W-:Y:S01]  /*0ed0*/  ULDC UR12, c[0x0][0x634] ;  /* 0x00018d00000c7ab9 */ /* 0x000fe20000000800 */
[----:B------:R-:W-:-:S11]  /*0ee0*/  R2UR UR15, R17 ;  /* 0x00000000110f72ca */ /* 0x000fd600000e0000 */
[----:B------:R-:W-:-:S04]  /*0ef0*/  UIADD3 UR12, UP1, UR4, UR12, URZ ;  /* 0x0000000c040c7290 */ /* 0x000fc8000ff3e03f */
[----:B------:R-:W-:-:S04]  /*0f00*/  UIADD3.X UR15, URZ, UR15, URZ, UP1, !UPT ;  /* 0x0000000f3f0f7290 */ /* 0x000fc80008ffe43f */
[----:B------:R-:W-:-:S04]  /*0f10*/  UIMAD.WIDE.U32 UR4, UR15, UR18, URZ ;  /* 0x000000120f0472a5 */ /* 0x000fc8000f8e003f */
[----:B------:R-:W-:Y:S02]  /*0f20*/  UIMAD.WIDE.U32 UR10, UP1, UR12, UR19, UR4 ;  /* 0x000000130c0a72a5 */ /* 0x000fe4000f820004 */
[----:B------:R-:W-:Y:S02]  /*0f30*/  UIMAD.WIDE.U32 UR4, UR12, UR18, URZ ;  /* 0x000000120c0472a5 */ /* 0x000fe4000f8e003f */
[----:B------:R-:W-:Y:S02]  /*0f40*/  UIADD3.X UR13, URZ, URZ, URZ, UP1, !UPT ;  /* 0x0000003f3f0d7290 */ /* 0x000fe40008ffe43f */
[----:B------:R-:W-:Y:S01]  /*0f50*/  UIADD3 URZ, UP1, UR5, UR10, URZ ;  /* 0x0000000a053f7290 */ /* 0x000fe2000ff3e03f */
[----:B------:R-:W-:-:S03]  /*0f60*/  UMOV UR12, UR11 ;  /* 0x0000000b000c7c82 */ /* 0x000fc60008000000 */
[----:B------:R-:W-:-:S12]  /*0f70*/  UIMAD.WIDE.U32.X UR4, UR15, UR19, UR12, UP1 ;  /* 0x000000130f0472a5 */ /* 0x000fd800088e040c */
.L_x_12:
[----:B------:R-:W-:Y:S01]  /*0f80*/  USHF.R.U64 UR4, UR4, UR16, UR5 ;  /* 0x0000001004047299 */ /* 0x000fe20008001205 */
[----:B------:R-:W-:Y:S01]  /*0f90*/  R2UR UR11, R17 ;  /* 0x00000000110b72ca */ /* 0x000fe200000e0000 */
[----:B------:R-:W-:Y:S02]  /*0fa0*/  USHF.R.U32.HI UR5, URZ, UR16, UR5 ;  /* 0x000000103f057299 */ /* 0x000fe40008011605 */
[----:B------:R-:W-:Y:S01]  /*0fb0*/  UIADD3 UR12, UP1, URZ, -UR4, URZ ;  /* 0x800000043f0c7290 */ /* 0x000fe2000ff3e03f */
[----:B------:R-:W-:Y:S01]  /*0fc0*/  ULDC.64 UR18, c[0x0][0x620] ;  /* 0x0001880000127ab9 */ /* 0x000fe20000000a00 */
[----:B------:R-:W-:Y:S02]  /*0fd0*/  UISETP.NE.AND UP2, UPT, UR40, URZ, UPT ;  /* 0x0000003f2800728c */ /* 0x000fe4000bf45270 */
[----:B------:R-:W-:Y:S01]  /*0fe0*/  UIADD3.X UR5, URZ, ~UR5, URZ, UP1, !UPT ;  /* 0x800000053f057290 */ /* 0x000fe20008ffe43f */
[----:B------:R-:W-:Y:S01]  /*0ff0*/  UMOV UR10, UR20 ;  /* 0x00000014000a7c82 */ /* 0x000fe20008000000 */
[----:B------:R-:W-:-:S02]  /*1000*/  ULDC UR13, c[0x0][0x618] ;  /* 0x00018600000d7ab9 */ /* 0x000fc40000000800 */
[----:B------:R-:W-:Y:S02]  /*1010*/  UIMAD UR5, UR5, UR18, URZ ;  /* 0x00000012050572a4 */ /* 0x000fe4000f8e023f */
[----:B------:R-:W-:Y:S02]  /*1020*/  UIMAD.WIDE.U32 UR10, UR12, UR18, UR10 ;  /* 0x000000120c0a72a5 */ /* 0x000fe4000f8e000a */
[----:B------:R-:W-:Y:S02]  /*1030*/  UIMAD UR12, UR12, UR19, UR5 ;  /* 0x000000130c0c72a4 */ /* 0x000fe4000f8e0205 */
[----:B------:R-:W-:Y:S02]  /*1040*/  @UP2 UIMAD UR7, UR17, UR9, UR8 ;  /* 0x00000009110722a4 */ /* 0x000fe4000f8e0208 */
[----:B------:R-:W-:Y:S01]  /*1050*/  UIADD3 UR11, UR11, UR12, URZ ;  /* 0x0000000c0b0b7290 */ /* 0x000fe2000fffe03f */
[----:B------:R-:W-:Y:S01]  /*1060*/  ULDC.64 UR8, c[0x0][0x640] ;  /* 0x0001900000087ab9 */ /* 0x000fe20000000a00 */
[----:B------:R-:W-:-:S02]  /*1070*/  ULDC UR15, c[0x0][0x608] ;  /* 0x00018200000f7ab9 */ /* 0x000fc40000000800 */
[----:B------:R-:W-:Y:S01]  /*1080*/  USHF.R.U64 UR20, UR10, UR13, UR11 ;  /* 0x0000000d0a147299 */ /* 0x000fe2000800120b */
[----:B------:R-:W-:Y:S01]  /*1090*/  ISETP.NE.U32.AND P0, PT, RZ, UR8, PT ;  /* 0x00000008ff007c0c */ /* 0x000fe2000bf05070 */
[----:B------:R-:W-:Y:S01]  /*10a0*/  USHF.R.U32.HI UR11, URZ, UR13, UR11 ;  /* 0x0000000d3f0b7299 */ /* 0x000fe2000801160b */
[----:B------:R-:W-:Y:S02]  /*10b0*/  ULDC UR21, c[0x0][0x658] ;  /* 0x0001960000157ab9 */ /* 0x000fe40000000800 */
[----:B------:R-:W-:Y:S01]  /*10c0*/  ISETP.NE.AND.EX P0, PT, RZ, UR9, PT, P0 ;  /* 0x00000009ff007c0c */ /* 0x000fe2000bf05300 */
[----:B------:R-:W-:Y:S02]  /*10d0*/  USHF.R.U64 UR25, UR20, UR15, UR11 ;  /* 0x0000000f14197299 */ /* 0x000fe4000800120b */
[----:B------:R-:W-:Y:S01]  /*10e0*/  USHF.R.U32.HI UR11, URZ, UR15, UR11 ;  /* 0x0000000f3f0b7299 */ /* 0x000fe2000801160b */
[----:B------:R-:W-:Y:S01]  /*10f0*/  UMOV UR10, 0xffffffff ;  /* 0xffffffff000a7882 */ /* 0x000fe20000000000 */
[----:B------:R-:W-:Y:S01]  /*1100*/  ULDC UR5, c[0x0][0x600] ;  /* 0x0001800000057ab9 */ /* 0x000fe20000000800 */
[----:B------:R-:W-:-:S02]  /*1110*/  USHF.L.U32 UR10, UR10, UR21, URZ ;  /* 0x000000150a0a7299 */ /* 0x000fc4000800063f */
[----:B------:R-:W-:Y:S02]  /*1120*/  USHF.R.U64 UR26, UR25, UR21, UR11 ;  /* 0x00000015191a7299 */ /* 0x000fe4000800120b */
[----:B------:R-:W-:Y:S02]  /*1130*/  ULOP3.LUT UR15, URZ, UR10, URZ, 0x33, !UPT ;  /* 0x0000000a3f0f7292 */ /* 0x000fe4000f8e333f */
[----:B------:R-:W-:Y:S02]  /*1140*/  UIADD3 UR19, UR5, -0x1, URZ ;  /* 0xffffffff05137890 */ /* 0x000fe4000fffe03f */
[----:B------:R-:W-:Y:S01]  /*1150*/  USHF.R.U32.HI UR11, URZ, UR21, UR11 ;  /* 0x000000153f0b7299 */ /* 0x000fe2000801160b */
[----:B------:R-:W-:Y:S01]  /*1160*/  ULDC UR22, c[0x0][0x648] ;  /* 0x0001920000167ab9 */ /* 0x000fe20000000800 */
[----:B------:R-:W-:Y:S01]  /*1170*/  ULDC UR23, c[0x0][0x638] ;  /* 0x00018e0000177ab9 */ /* 0x000fe20000000800 */
[----:B------:R-:W-:Y:S01]  /*1180*/  UMOV UR24, 0x1 ;  /* 0x0000000100187882 */ /* 0x000fe20000000000 */
[----:B------:R-:W-:Y:S01]  /*1190*/  UMOV UR10, UR26 ;  /* 0x0000001a000a7c82 */ /* 0x000fe20008000000 */
[----:B------:R-:W-:Y:S07]  /*11a0*/  @!P0 BRA `(.L_x_13) ;  /* 0x0000000000308947 */ /* 0x000fee0003800000 */
[----:B------:R-:W-:Y:S02]  /*11b0*/  ULDC UR16, c[0x0][0x64c] ;  /* 0x0001930000107ab9 */ /* 0x000fe40000000800 */
        /* <DEDUP_REMOVED lines=8> */
[----:B------:R-:W-:-:S07]  /*1240*/  UIMAD.WIDE.U32.X UR8, UR18, UR9, UR16, UP1 ;  /* 0x00000009120872a5 */ /* 0x000fce00088e0410 */
[----:B------:R-:W-:Y:S01]  /*1250*/  UMOV UR10, UR8 ;  /* 0x00000008000a7c82 */ /* 0x000fe20008000000 */
[----:B------:R-:W-:-:S05]  /*1260*/  UMOV UR11, UR9 ;  /* 0x00000009000b7c82 */ /* 0x000fca0008000000 */
.L_x_13:
[----:B------:R-:W-:Y:S01]  /*1270*/  USHF.R.U64 UR9, UR10, UR22, UR11 ;  /* 0x000000160a097299 */ /* 0x000fe2000800120b */
[----:B------:R-:W-:Y:S01]  /*1280*/  IMAD.MOV.U32 R0, RZ, RZ, 0x1 ;  /* 0x00000001ff007424 */ /* 0x000fe200078e00ff */
[----:B------:R-:W-:Y:S01]  /*1290*/  USHF.L.U32 UR8, UR24, UR21, URZ ;  /* 0x0000001518087299 */ /* 0x000fe2000800063f */
[----:B------:R-:W-:Y:S01]  /*12a0*/  IMAD.U32 R19, RZ, RZ, UR4 ;  /* 0x00000004ff137e24 */ /* 0x000fe2000f8e00ff */
[----:B------:R-:W-:Y:S02]  /*12b0*/  ULOP3.LUT UR15, UR25, UR15, URZ, 0xc0, !UPT ;  /* 0x0000000f190f7292 */ /* 0x000fe4000f8ec03f */
[----:B------:R-:W-:Y:S02]  /*12c0*/  UIADD3 UR10, -UR9, URZ, URZ ;  /* 0x0000003f090a7290 */ /* 0x000fe4000fffe13f */
[----:B------:R-:W-:Y:S02]  /*12d0*/  UIMAD UR15, UR8, UR9, UR15 ;  /* 0x00000009080f72a4 */ /* 0x000fe4000f8e020f */
[----:B------:R-:W-:-:S02]  /*12e0*/  ULOP3.LUT UR19, UR20, UR19, URZ, 0xc0, !UPT ;  /* 0x0000001314137292 */ /* 0x000fc4000f8ec03f */
[----:B------:R-:W-:Y:S01]  /*12f0*/  UIMAD UR8, UR10, UR23, UR26 ;  /* 0x000000170a0872a4 */ /* 0x000fe2000f8e021a */
[----:B------:R-:W-:Y:S01]  /*1300*/  ULDC UR9, c[0x0][0x610] ;  /* 0x0001840000097ab9 */ /* 0x000fe20000000800 */
[----:B------:R-:W-:Y:S02]  /*1310*/  UISETP.NE.AND UP1, UPT, UR40, URZ, UPT ;  /* 0x0000003f2800728c */ /* 0x000fe4000bf25270 */
[----:B------:R-:W-:Y:S02]  /*1320*/  UIMAD UR7, UR15, UR9, UR7 ;  /* 0x000000090f0772a4 */ /* 0x000fe4000f8e0207 */
[----:B------:R-:W-:-:S04]  /*1330*/  UIMAD UR8, UR8, UR5, UR19 ;  /* 0x00000005080872a4 */ /* 0x000fc8000f8e0213 */
[----:B------:R-:W-:Y:S02]  /*1340*/  USEL UR5, UR8, UR7, !UP1 ;  /* 0x0000000708057287 */ /* 0x000fe4000c800000 */
[----:B------:R-:W-:-:S04]  /*1350*/  USEL UR7, UR7, UR8, !UP1 ;  /* 0x0000000807077287 */ /* 0x000fc8000c800000 */
[----:B------:R-:W-:Y:S02]  /*1360*/  IMAD.U32 R2, RZ, RZ, UR5 ;  /* 0x00000005ff027e24 */ /* 0x000fe4000f8e00ff */
[----:B------:R-:W-:-:S07]  /*1370*/  IMAD.U32 R18, RZ, RZ, UR7 ;  /* 0x00000007ff127e24 */ /* 0x000fce000f8e00ff */
.L_x_11:
[----:B------:R-:W-:Y:S05]  /*1380*/  @!P1 BRA `(.L_x_14) ;  /* 0x00000000000c9947 */ /* 0x000fea0003800000 */
[----:B------:R-:W-:Y:S01]  /*1390*/  UCGABAR_WAIT ;  /* 0x0000000000007dc7 */ /* 0x000fe20008000000 */
[----:B------:R-:W-:Y:S01]  /*13a0*/  CCTL.IVALL ;  /* 0x00000000ff00798f */ /* 0x000fe20002000000 */
[----:B------:R-:W-:Y:S05]  /*13b0*/  BRA `(.L_x_15) ;  /* 0x0000000000047947 */ /* 0x000fea0003800000 */
.L_x_14:
[----:B------:R-:W-:Y:S06]  /*13c0*/  BAR.SYNC.DEFER_BLOCKING 0x0 ;  /* 0x0000000000007b1d */ /* 0x000fec0000010000 */
.L_x_15:
[----:B------:R-:W-:Y:S02]  /*13d0*/  ULDC UR4, c[0x0][0x28c] ;  /* 0x0000a30000047ab9 */ /* 0x000fe40000000800 */
[----:B------:R-:W-:-:S04]  /*13e0*/  UIADD3 UR4, UR4, 0x3f, URZ ;  /* 0x0000003f04047890 */ /* 0x000fc8000fffe03f */
[----:B------:R-:W-:-:S04]  /*13f0*/  USHF.R.S32.HI UR5, URZ, 0x1f, UR4 ;  /* 0x0000001f3f057899 */ /* 0x000fc80008011404 */
[----:B------:R-:W-:-:S04]  /*1400*/  ULEA.HI UR5, UR5, UR4, URZ, 0x6 ;  /* 0x0000000405057291 */ /* 0x000fc8000f8f303f */
[----:B------:R-:W-:Y:S01]  /*1410*/  USHF.R.S32.HI UR37, URZ, 0x6, UR5 ;  /* 0x000000063f257899 */ /* 0x000fe20008011405 */
[----:B------:R-:W-:Y:S11]  /*1420*/  @!P2 BRA `(.L_x_16) ;  /* 0x0000007c00e0a947 */ /* 0x000ff60003800000 */
[----:B------:R-:W-:-:S06]  /*1430*/  UISETP.GT.U32.AND UP1, UPT, UR14, 0x1, UPT ;  /* 0x000000010e00788c */ /* 0x000fcc000bf24070 */
[----:B------:R-:W-:-:S13]  /*1440*/  PLOP3.LUT P0, PT, PT, PT, UP1, 0x80, 0x0 ;  /* 0x000000000000781c */ /* 0x000fda0003f0f018 */
[----:B------:R-:W-:Y:S05]  /*1450*/  @P0 EXIT ;  /* 0x000000000000094d */ /* 0x000fea0003800000 */
.L_x_17:
[----:B------:R-:W-:-:S08]  /*1460*/  NOP ;  /* 0x0000000000007918 */ /* 0x000fd00000000000 */
[----:B------:R-:W0:Y:S02]  /*1470*/  USETMAXREG.TRY_ALLOC.CTAPOOL UP1, 0xe8 ;  /* 0x000000e8000079c8 */ /* 0x000e240008020600 */
[----:B0-----:R-:W-:-:S13]  /*1480*/  PLOP3.LUT P0, PT, PT, PT, UP1, 0x80, 0x0 ;  /* 0x000000000000781c */ /* 0x001fda0003f0f018 */
[----:B------:R-:W-:Y:S05]  /*1490*/  @!P0 BRA `(.L_x_17) ;  /* 0xfffffffc00f08947 */ /* 0x000fea000383ffff */
[----:B------:R-:W-:-:S13]  /*14a0*/  LOP3.LUT P0, RZ, R0, 0xff, RZ, 0xc0, !PT ;  /* 0x000000ff00ff7812 */ /* 0x000fda000780c0ff */
[----:B------:R-:W-:Y:S05]  /*14b0*/  @!P0 EXIT ;  /* 0x000000000000894d */ /* 0x000fea0003800000 */
[----:B------:R-:W0:Y:S01]  /*14c0*/  S2UR UR5, SR_CgaCtaId ;  /* 0x00000000000579c3 */ /* 0x000e220000008800 */
[----:B------:R-:W-:Y:S01]  /*14d0*/  VIADD R8, R8, 0xffffffff ;  /* 0xffffffff08087836 */ /* 0x000fe20000000000 */
[CC--:B------:R-:W-:Y:S01]  /*14e0*/  LEA.HI R0, R9.reuse, R4.reuse, RZ, 0x2 ;  /* 0x0000000409007211 */ /* 0x0c0fe200078f10ff */
[----:B------:R-:W-:Y:S01]  /*14f0*/  UMOV UR43, 0x400 ;  /* 0x00000400002b7882 */ /* 0x000fe20000000000 */
[----:B------:R-:W-:Y:S01]  /*1500*/  LEA.HI R9, R9, R4, RZ, 0x5 ;  /* 0x0000000409097211 */ /* 0x000fe200078f28ff */
[----:B------:R-:W-:Y:S01]  /*1510*/  USHF.R.U32.HI UR4, URZ, 0x1, UR37 ;  /* 0x000000013f047899 */ /* 0x000fe20008011625 */
[C---:B------:R-:W-:Y:S01]  /*1520*/  R2UR UR45, R8.reuse ;  /* 0x00000000082d72ca */ /* 0x040fe200000e0000 */
[----:B------:R-:W-:Y:S01]  /*1530*/  ULOP3.LUT UR44, UR37, 0x1, URZ, 0xc0, !UPT ;  /* 0x00000001252c7892 */ /* 0x000fe2000f8ec03f */
[--C-:B------:R-:W-:Y:S01]  /*1540*/  SHF.R.S32.HI R154, RZ, 0x2, R0.reuse ;  /* 0x00000002ff9a7819 */ /* 0x100fe20000011400 */
[----:B------:R-:W-:Y:S01]  /*1550*/  UISETP.LT.AND UP1, UPT, UR37, 0x1, UPT ;  /* 0x000000012500788c */ /* 0x000fe2000bf21270 */
[----:B------:R-:W-:Y:S01]  /*1560*/  SHF.R.S32.HI R3, RZ, 0x1f, R0 ;  /* 0x0000001fff037819 */ /* 0x000fe20000011400 */
[----:B------:R-:W-:Y:S01]  /*1570*/  ULOP3.LUT UR4, UR4, 0x1, URZ, 0xc0, !UPT ;  /* 0x0000000104047892 */ /* 0x000fe2000f8ec03f */
[----:B------:R-:W-:Y:S01]  /*1580*/  SHF.R.S32.HI R9, RZ, 0x5, R9 ;  /* 0x00000005ff097819 */ /* 0x000fe20000011409 */
[----:B------:R-:W-:Y:S01]  /*1590*/  ULDC UR6, c[0x0][0x284] ;  /* 0x0000a10000067ab9 */ /* 0x000fe20000000800 */
[----:B------:R-:W-:Y:S01]  /*15a0*/  LEA.HI R3, R3, R154, RZ, 0x3 ;  /* 0x0000009a03037211 */ /* 0x000fe200078f18ff */
[----:B------:R-:W-:Y:S01]  /*15b0*/  USEL UR44, UR44, URZ, !UP0 ;  /* 0x0000003f2c2c7287 */ /* 0x000fe2000c000000 */
[----:B------:R-:W-:Y:S01]  /*15c0*/  ISETP.NE.AND P0, PT, R8, RZ, PT ;  /* 0x000000ff0800720c */ /* 0x000fe20003f05270 */
[----:B------:R-:W-:Y:S01]  /*15d0*/  USEL UR47, UR37, 0x1, UP1 ;  /* 0x00000001252f7887 */ /* 0x000fe20008800000 */
[----:B------:R-:W-:Y:S01]  /*15e0*/  LOP3.LUT R3, R3, 0xfffffff8, RZ, 0xc0, !PT ;  /* 0xfffffff803037812 */ /* 0x000fe200078ec0ff */
[----:B------:R-:W-:Y:S01]  /*15f0*/  USHF.L.U32 UR45, UR45, 0x3, URZ ;  /* 0x000000032d2d7899 */ /* 0x000fe2000800063f */
[----:B------:R-:W-:Y:S01]  /*1600*/  SEL R170, RZ, 0x1, P0 ;  /* 0x00000001ffaa7807 */ /* 0x000fe20000000000 */
[----:B------:R-:W-:-:S02]  /*1610*/  UISETP.EQ.U32.AND UP0, UPT, UR4, 0x1, !UP0 ;  /* 0x000000010400788c */ /* 0x000fc4000c702070 */
[----:B------:R-:W-:Y:S01]  /*1620*/  IMAD.IADD R154, R154, 0x1, -R3 ;  /* 0x000000019a9a7824 */ /* 0x000fe200078e0a03 */
[----:B0-----:R-:W-:Y:S01]  /*1630*/  ULEA UR43, UR5, UR43, 0x18 ;  /* 0x0000002b052b7291 */ /* 0x001fe2000f8ec03f */
[----:B------:R-:W-:Y:S01]  /*1640*/  IMAD.U32 R158, RZ, RZ, UR45 ;  /* 0x0000002dff9e7e24 */ /* 0x000fe2000f8e00ff */
[----:B------:R-:W-:Y:S01]  /*1650*/  LOP3.LUT R3, R0, 0xfffffffc, RZ, 0xc0, !PT ;  /* 0xfffffffc00037812 */ /* 0x000fe200078ec0ff */
[C-C-:B------:R-:W-:Y:S01]  /*1660*/  IMAD R161, R9.reuse, -0x10, -R154.reuse ;  /* 0xfffffff009a17824 */ /* 0x140fe200078e0a9a */
[----:B------:R-:W-:Y:S01]  /*1670*/  UIADD3 UR46, UR43, 0x30, URZ ;  /* 0x000000302b2e7890 */ /* 0x000fe2000fffe03f */
[--C-:B------:R-:W-:Y:S01]  /*1680*/  SHF.R.S32.HI R155, RZ, 0x1f, R154.reuse ;  /* 0x0000001fff9b7819 */ /* 0x100fe2000001149a */
[----:B------:R-:W-:Y:S01]  /*1690*/  ULOP3.LUT UR36, UR42, 0x1, URZ, 0xfc, !UPT ;  /* 0x000000012a247892 */ /* 0x000fe2000f8efc3f */
[----:B------:R-:W-:Y:S01]  /*16a0*/  LOP3.LUT R160, R158, 0x8, RZ, 0xc0, !PT ;  /* 0x000000089ea07812 */ /* 0x000fe200078ec0ff */
[----:B------:R-:W-:Y:S01]  /*16b0*/  IMAD.IADD R156, R4, 0x1, -R3 ;  /* 0x00000001049c7824 */ /* 0x000fe200078e0a03 */
[----:B------:R-:W-:Y:S01]  /*16c0*/  LOP3.LUT R158, R158, 0x8, RZ, 0xc, !PT ;  /* 0x000000089e9e7812 */ /* 0x000fe200078e0cff */
[----:B------:R-:W-:Y:S01]  /*16d0*/  IMAD.U32 R157, RZ, RZ, UR46 ;  /* 0x0000002eff9d7e24 */ /* 0x000fe2000f8e00ff */
[----:B------:R-:W-:Y:S01]  /*16e0*/  LOP3.LUT R160, R160, 0x18, RZ, 0x3c, !PT ;  /* 0x00000018a0a07812 */ /* 0x000fe200078e3cff */
[----:B------:R-:W-:Y:S01]  /*16f0*/  IMAD.WIDE R154, R9, 0x10, R154 ;  /* 0x00000010099a7825 */ /* 0x000fe200078e029a */
[----:B------:R-:W-:-:S02]  /*1700*/  UIADD3 UR47, -UR47, UR37, URZ ;  /* 0x000000252f2f7290 */ /* 0x000fc4000fffe13f */
[----:B------:R-:W-:Y:S01]  /*1710*/  USEL UR48, URZ, 0x1, !UP0 ;  /* 0x000000013f307887 */ /* 0x000fe2000c000000 */
[----:B------:R-:W-:Y:S02]  /*1720*/  VIADD R159, R157, UR45 ;  /* 0x0000002d9d9f7c36 */ /* 0x000fe40008000000 */
[----:B------:R-:W-:-:S09]  /*1730*/  VIADD R161, R161, UR6 ;  /* 0x00000006a1a17c36 */ /* 0x000fd20008000000 */
.L_x_293:
[----:B------:R-:W-:Y:S01]  /*1740*/  SHF.L.U32 R0, R170, 0x1f, RZ ;  /* 0x0000001faa007819 */ /* 0x000fe200000006ff */
[----:B------:R-:W-:Y:S02]  /*1750*/  ULDC UR4, c[0x0][0x28c] ;  /* 0x0000a30000047ab9 */ /* 0x000fe40000000800 */
[----:B------:R-:W-:Y:S01]  /*1760*/  ISETP.LT.AND P1, PT, RZ, UR4, PT ;  /* 0x00000004ff007c0c */ /* 0x000fe2000bf21270 */
[----:B------:R-:W0:Y:S02]  /*1770*/  SYNCS.PHASECHK.TRANS64.TRYWAIT P0, [R157+UR45], R0 ;  /* 0x000000009d0075a7 */ /* 0x000e24000800016d */
[----:B0-234-:R-:W-:Y:S10]  /*1780*/  @!P0 BRA `(.L_x_18) ;  /* 0x0000008c00008947 */ /* 0x01dff40003800000 */
.L_x_313:
[----:B------:R-:W-:Y:S05]  /*1790*/  @P1 BRA `(.L_x_19) ;  /* 0x0000000000401947 */ /* 0x000fea0003800000 */
[----:B0-----:R-:W-:Y:S01]  /*17a0*/  MOV R0, 0x0 ;  /* 0x0000000000007802 */ /* 0x001fe20000000f00 */
[----:B------:R-:W-:Y:S01]  /*17b0*/  ULDC.64 UR4, c[0x4][0x68] ;  /* 0x01001a0000047ab9 */ /* 0x000fe20000000a00 */
[----:B------:R-:W-:Y:S01]  /*17c0*/  ULDC.64 UR6, c[0x4][0x8] ;  /* 0x0100020000067ab9 */ /* 0x000fe20000000a00 */
[----:B------:R-:W-:Y:S01]  /*17d0*/  IMAD.U32 R4, RZ, RZ, UR4 ;  /* 0x00000004ff047e24 */ /* 0x000fe2000f8e00ff */
[----:B------:R0:W1:Y:S01]  /*17e0*/  LDC.64 R14, c[0x4][R0] ;  /* 0x01000000000e7b82 */ /* 0x0000620000000a00 */
[----:B------:R-:W-:Y:S01]  /*17f0*/  IMAD.U32 R5, RZ, RZ, UR5 ;  /* 0x00000005ff057e24 */ /* 0x000fe2000f8e00ff */
[----:B------:R-:W-:Y:S01]  /*1800*/  ULDC.64 UR4, c[0x4][0x70] ;  /* 0x01001c0000047ab9 */ /* 0x000fe20000000a00 */
[----:B------:R-:W-:Y:S02]  /*1810*/  IMAD.U32 R10, RZ, RZ, UR6 ;  /* 0x00000006ff0a7e24 */ /* 0x000fe4000f8e00ff */
[----:B------:R-:W-:Y:S02]  /*1820*/  IMAD.U32 R6, RZ, RZ, UR4 ;  /* 0x00000004ff067e24 */ /* 0x000fe4000f8e00ff */
[----:B------:R-:W-:-:S02]  /*1830*/  IMAD.U32 R7, RZ, RZ, UR5 ;  /* 0x00000005ff077e24 */ /* 0x000fc4000f8e00ff */
[----:B------:R-:W-:Y:S02]  /*1840*/  IMAD.U32 R11, RZ, RZ, UR7 ;  /* 0x00000007ff0b7e24 */ /* 0x000fe4000f8e00ff */
[----:B------:R-:W-:Y:S02]  /*1850*/  IMAD.MOV.U32 R8, RZ, RZ, 0x1e1 ;  /* 0x000001e1ff087424 */ /* 0x000fe400078e00ff */
[----:B------:R-:W-:Y:S02]  /*1860*/  IMAD.MOV.U32 R12, RZ, RZ, 0x1 ;  /* 0x00000001ff0c7424 */ /* 0x000fe400078e00ff */
[----:B0-----:R-:W-:-:S07]  /*1870*/  IMAD.MOV.U32 R13, RZ, RZ, RZ ;  /* 0x000000ffff0d7224 */ /* 0x001fce00078e00ff */
[----:B------:R-:W-:-:S07]  /*1880*/  LEPC R20, `(.L_x_19) ;  /* 0x000000001014794e */ /* 0x000fce0000000000 */
[----:B-1---5:R-:W-:Y:S05]  /*1890*/  CALL.ABS.NOINC R14 ;  /* 0x000000000e007343 */ /* 0x022fea0003c00000 */
.L_x_19:
[----:B0-----:R-:W-:-:S05]  /*18a0*/  IMAD.U32 R0, RZ, RZ, UR36 ;  /* 0x00000024ff007e24 */ /* 0x001fca000f8e00ff */
[----:B------:R-:W-:-:S13]  /*18b0*/  ISETP.NE.AND P0, PT, R0, 0x3, PT ;  /* 0x000000030000780c */ /* 0x000fda0003f05270 */
[----:B------:R-:W-:Y:S05]  /*18c0*/  @!P0 BRA `(.L_x_20) ;  /* 0x0000000000048947 */ /* 0x000fea0003800000 */
[----:B------:R-:W-:Y:S01]  /*18d0*/  BPT.TRAP 0x1 ;  /* 0x000000040000795c */ /* 0x000fe20000300000 */
.L_x_20:
[----:B------:R-:W-:Y:S02]  /*18e0*/  IMAD.U32 R3, RZ, RZ, UR44 ;  /* 0x0000002cff037e24 */ /* 0x000fe4000f8e00ff */
[----:B------:R-:W-:-:S03]  /*18f0*/  IMAD.U32 R0, RZ, RZ, UR48 ;  /* 0x00000030ff007e24 */ /* 0x000fc6000f8e00ff */
[----:B------:R-:W-:Y:S02]  /*1900*/  LEA R3, R3, UR43, 0x3 ;  /* 0x0000002b03037c11 */ /* 0x000fe4000f8e18ff */
[----:B------:R-:W-:-:S04]  /*1910*/  SHF.L.U32 R0, R0, 0x1f, RZ ;  /* 0x0000001f00007819 */ /* 0x000fc800000006ff */
[----:B------:R0:W1:Y:S01]  /*1920*/  SYNCS.PHASECHK.TRANS64.TRYWAIT P1, [R3+URZ], R0 ;  /* 0x00000000030075a7 */ /* 0x000062000802017f */
[----:B------:R-:W-:Y:S05]  /*1930*/  @!P0 BRA `(.L_x_21) ;  /* 0x0000000000048947 */ /* 0x000fea0003800000 */
[----:B------:R-:W-:Y:S01]  /*1940*/  BPT.TRAP 0x1 ;  /* 0x000000040000795c */ /* 0x000fe20000300000 */
.L_x_21:
[----:B------:R-:W-:-:S05]  /*1950*/  IMAD.U32 R4, RZ, RZ, UR47 ;  /* 0x0000002fff047e24 */ /* 0x000fca000f8e00ff */
[----:B------:R-:W-:Y:S01]  /*1960*/  ISETP.GE.AND P2, PT, R4, 0x1, PT ;  /* 0x000000010400780c */ /* 0x000fe20003f46270 */
[----:B-1----:R-:W-:-:S12]  /*1970*/  @P1 BRA `(.L_x_22) ;  /* 0x0000000000081947 */ /* 0x002fd80003800000 */
[----:B------:R-:W1:Y:S02]  /*1980*/  SYNCS.PHASECHK.TRANS64.TRYWAIT P1, [R3+URZ], R0 ;  /* 0x00000000030075a7 */ /* 0x000e64000802017f */
[----:B-1----:R-:W-:Y:S05]  /*1990*/  @!P1 BRA `(.L_x_23) ;  /* 0x0000008800909947 */ /* 0x002fea0003800000 */
.L_x_22:
[----:B------:R-:W-:Y:S05]  /*19a0*/  WARPSYNC.ALL ;  /* 0x0000000000007948 */ /* 0x000fea0003800000 */
[----:B------:R-:W-:Y:S01]  /*19b0*/  UIADD3 UR4, UR43, 0x100, URZ ;  /* 0x000001002b047890 */ /* 0x000fe2000fffe03f */
[----:B------:R-:W-:Y:S01]  /*19c0*/  WARPGROUP.ARRIVE ;  /* 0x00000000000079c5 */ /* 0x000fe20000000000 */
[----:B------:R-:W-:Y:S02]  /*19d0*/  UIADD3 UR5, UR43, 0x8100, URZ ;  /* 0x000081002b057890 */ /* 0x000fe4000fffe03f */
[----:B------:R-:W-:Y:S02]  /*19e0*/  USHF.R.U32.HI UR4, URZ, 0x4, UR4 ;  /* 0x000000043f047899 */ /* 0x000fe40008011604 */
[----:B------:R-:W-:-:S02]  /*19f0*/  USHF.R.U32.HI UR5, URZ, 0x4, UR5 ;  /* 0x000000043f057899 */ /* 0x000fc40008011605 */
[----:B------:R-:W-:Y:S02]  /*1a00*/  ULOP3.LUT UR4, UR4, 0x3fff, URZ, 0xc0, !UPT ;  /* 0x00003fff04047892 */ /* 0x000fe4000f8ec03f */
[----:B------:R-:W-:Y:S02]  /*1a10*/  ULOP3.LUT UR5, UR5, 0x3fff, URZ, 0xc0, !UPT ;  /* 0x00003fff05057892 */ /* 0x000fe4000f8ec03f */
[----:B------:R-:W-:Y:S02]  /*1a20*/  ULOP3.LUT UR4, UR4, 0x10000, URZ, 0xfc, !UPT ;  /* 0x0001000004047892 */ /* 0x000fe4000f8efc3f */
[----:B------:R-:W-:Y:S02]  /*1a30*/  ULOP3.LUT UR5, UR5, 0x10000, URZ, 0xfc, !UPT ;  /* 0x0001000005057892 */ /* 0x000fe4000f8efc3f */
[----:B------:R-:W-:Y:S02]  /*1a40*/  ULEA UR7, UR44, UR4, 0xa ;  /* 0x000000042c077291 */ /* 0x000fe4000f8e503f */
[----:B------:R-:W-:Y:S01]  /*1a50*/  ULEA UR6, UR44, UR5, 0xc ;  /* 0x000000052c067291 */ /* 0x000fe2000f8e603f */
[----:B------:R-:W-:Y:S01]  /*1a60*/  UMOV UR9, 0x40000040 ;  /* 0x4000004000097882 */ /* 0x000fe20000000000 */
[----:B------:R-:W-:-:S03]  /*1a70*/  UMOV UR11, 0x40000040 ;  /* 0x40000040000b7882 */ /* 0x000fc60000000000 */
[----:B------:R-:W-:Y:S02]  /*1a80*/  UMOV UR8, UR7 ;  /* 0x0000000700087c82 */ /* 0x000fe40008000000 */
[----:B------:R-:W-:Y:S02]  /*1a90*/  UMOV UR10, UR6 ;  /* 0x00000006000a7c82 */ /* 0x000fe40008000000 */
[----:B------:R-:W-:Y:S01]  /*1aa0*/  HGMMA.64x256x8.F32.TF32 R24, gdesc[UR8], RZ, !UPT, gsb0 ;  /* 0x07e00000081879f0 */ /* 0x000fe2000c0028ff */
[----:B------:R-:W-:Y:S02]  /*1ab0*/  UIADD3 UR8, UR7, 0x2, URZ ;  /* 0x0000000207087890 */ /* 0x000fe4000fffe03f */
[----:B------:R-:W-:Y:S01]  /*1ac0*/  UIADD3 UR10, UR6, 0x2, URZ ;  /* 0x00000002060a7890 */ /* 0x000fe2000fffe03f */
[----:B------:R-:W-:Y:S01]  /*1ad0*/  UMOV UR9, 0x40000040 ;  /* 0x4000004000097882 */ /* 0x000fe20000000000 */
[----:B------:R-:W-:Y:S01]  /*1ae0*/  UMOV UR11, 0x40000040 ;  /* 0x40000040000b7882 */ /* 0x000fe20000000000 */
[----:B------:R-:W-:-:S02]  /*1af0*/  WARPGROUP.DEPBAR.LE gsb0, 0x0 ;  /* 0x00008000000079c5 */ /* 0x000fc40000010000 */
[----:B------:R-:W-:-:S15]  /*1b00*/  WARPGROUP.ARRIVE ;  /* 0x00000000000079c5 */ /* 0x000fde0000000000 */
[----:B------:R-:W-:-:S05]  /*1b10*/  NOP ;  /* 0x0000000000007918 */ /* 0x000fca0000000000 */
[----:B------:R-:W-:Y:S01]  /*1b20*/  HGMMA.64x256x8.F32.TF32 R24, gdesc[UR8], R24, gsb0 ;  /* 0x07e00000081879f0 */ /* 0x000fe20008002818 */
[----:B------:R-:W-:Y:S02]  /*1b30*/  UIADD3 UR8, UR7, 0x4, URZ ;  /* 0x0000000407087890 */ /* 0x000fe4000fffe03f */
[----:B------:R-:W-:Y:S01]  /*1b40*/  UIADD3 UR10, UR6, 0x4, URZ ;  /* 0x00000004060a7890 */ /* 0x000fe2000fffe03f */
[----:B------:R-:W-:Y:S01]  /*1b50*/  UMOV UR9, 0x40000040 ;  /* 0x4000004000097882 */ /* 0x000fe20000000000 */
[----:B------:R-:W-:Y:S01]  /*1b60*/  UMOV UR11, 0x40000040 ;  /* 0x40000040000b7882 */ /* 0x000fe20000000000 */
[----:B------:R-:W-:Y:S02]  /*1b70*/  WARPGROUP.DEPBAR.LE gsb0, 0x0 ;  /* 0x00008000000079c5 */ /* 0x000fe40000010000 */
        /* <DEDUP_REMOVED lines=42> */
[----:B------:R-:W-:Y:S03]  /*1e20*/  HGMMA.64x256x8.F32.TF32 R24, gdesc[UR8], R24, gsb0 ;  /* 0x07e00000081879f0 */ /* 0x000fe60008002818 */
[----:B------:R-:W-:Y:S02]  /*1e30*/  WARPGROUP.DEPBAR.LE gsb0, 0x0 ;  /* 0x00008000000079c5 */ /* 0x000fe40000010000 */
[----:B------:R-:W-:Y:S05]  /*1e40*/  @!P2 BRA `(.L_x_24) ;  /* 0x0000000400a4a947 */ /* 0x000fea0003800000 */
[----:B------:R-:W-:Y:S01]  /*1e50*/  UIADD3 UR6, UR44, 0x1, URZ ;  /* 0x000000012c067890 */ /* 0x000fe2000fffe03f */
[----:B01----:R-:W-:Y:S02]  /*1e60*/  IMAD.U32 R0, RZ, RZ, UR47 ;  /* 0x0000002fff007e24 */ /* 0x003fe4000f8e00ff */
[----:B------:R-:W-:Y:S01]  /*1e70*/  IMAD.U32 R3, RZ, RZ, UR44 ;  /* 0x0000002cff037e24 */ /* 0x000fe2000f8e00ff */
[----:B------:R-:W-:-:S04]  /*1e80*/  UISETP.NE.AND UP0, UPT, UR6, 0x2, UPT ;  /* 0x000000020600788c */ /* 0x000fc8000bf05270 */
[----:B------:R-:W-:Y:S02]  /*1e90*/  USEL UR7, URZ, 0x1, UP0 ;  /* 0x000000013f077887 */ /* 0x000fe40008000000 */
[----:B------:R-:W-:Y:S02]  /*1ea0*/  USEL UR6, UR6, URZ, UP0 ;  /* 0x0000003f06067287 */ /* 0x000fe40008000000 */
[----:B------:R-:W-:-:S06]  /*1eb0*/  ULOP3.LUT UR7, UR48, UR7, URZ, 0x3c, !UPT ;  /* 0x0000000730077292 */ /* 0x000fcc000f8e3c3f */
[----:B------:R-:W-:-:S07]  /*1ec0*/  IMAD.U32 R6, RZ, RZ, UR7 ;  /* 0x00000007ff067e24 */ /* 0x000fce000f8e00ff */
.L_x_31:
[----:B------:R-:W-:Y:S05]  /*1ed0*/  @!P0 BRA `(.L_x_25) ;  /* 0x0000000000048947 */ /* 0x000fea0003800000 */
[----:B------:R-:W-:Y:S01]  /*1ee0*/  BPT.TRAP 0x1 ;  /* 0x000000040000795c */ /* 0x000fe20000300000 */
.L_x_25:
[----:B------:R-:W-:Y:S01]  /*1ef0*/  ULEA UR7, UR6, UR43, 0x3 ;  /* 0x0000002b06077291 */ /* 0x000fe2000f8e183f */
[----:B------:R-:W-:-:S08]  /*1f00*/  SHF.L.U32 R4, R6, 0x1f, RZ ;  /* 0x0000001f06047819 */ /* 0x000fd000000006ff */
[----:B------:R0:W1:Y:S01]  /*1f10*/  SYNCS.PHASECHK.TRANS64.TRYWAIT P1, [UR7], R4 ;  /* 0x00000004ff0075a7 */ /* 0x0000620008020147 */
[----:B------:R-:W-:Y:S05]  /*1f20*/  @!P0 BRA `(.L_x_26) ;  /* 0x0000000000048947 */ /* 0x000fea0003800000 */
[----:B------:R-:W-:Y:S01]  /*1f30*/  BPT.TRAP 0x1 ;  /* 0x000000040000795c */ /* 0x000fe20000300000 */
.L_x_26:
[----:B-1----:R-:W-:Y:S05]  /*1f40*/  @P1 BRA `(.L_x_27) ;  /* 0x0000000000081947 */ /* 0x002fea0003800000 */
[----:B------:R-:W1:Y:S02]  /*1f50*/  SYNCS.PHASECHK.TRANS64.TRYWAIT P1, [UR7], R4 ;  /* 0x00000004ff0075a7 */ /* 0x000e640008020147 */
[----:B-1----:R-:W-:Y:S05]  /*1f60*/  @!P1 BRA `(.L_x_28) ;  /* 0x0000008400309947 */ /* 0x002fea0003800000 */
.L_x_27:
[----:B------:R-:W-:Y:S01]  /*1f70*/  ULEA UR12, UR6, UR4, 0xa ;  /* 0x00000004060c7291 */ /* 0x000fe2000f8e503f */
[----:B------:R-:W-:Y:S01]  /*1f80*/  WARPGROUP.ARRIVE ;  /* 0x00000000000079c5 */ /* 0x000fe20000000000 */
[----:B------:R-:W-:Y:S01]  /*1f90*/  ULEA UR7, UR6, UR5, 0xc ;  /* 0x0000000506077291 */ /* 0x000fe2000f8e603f */
[----:B------:R-:W-:Y:S01]  /*1fa0*/  UMOV UR9, 0x40000040 ;  /* 0x4000004000097882 */ /* 0x000fe20000000000 */
[----:B------:R-:W-:-:S03]  /*1fb0*/  UMOV UR11, 0x40000040 ;  /* 0x40000040000b7882 */ /* 0x000fc60000000000 */
[----:B------:R-:W-:Y:S02]  /*1fc0*/  UMOV UR8, UR12 ;  /* 0x0000000c00087c82 */ /* 0x000fe40008000000 */
[----:B------:R-:W-:Y:S02]  /*1fd0*/  UMOV UR10, UR7 ;  /* 0x00000007000a7c82 */ /* 0x000fe40008000000 */
[----:B------:R-:W-:Y:S01]  /*1fe0*/  HGMMA.64x256x8.F32.TF32 R24, gdesc[UR8], R24, gsb0 ;  /* 0x07e00000081879f0 */ /* 0x000fe20008002818 */
        /* <DEDUP_REMOVED lines=58> */
[----:B------:R-:W-:Y:S01]  /*2390*/  BPT.TRAP 0x1 ;  /* 0x000000040000795c */ /* 0x000fe20000300000 */
.L_x_29:
[----:B------:R-:W-:Y:S01]  /*23a0*/  ISETP.NE.AND P1, PT, R152, RZ, PT ;  /* 0x000000ff9800720c */ /* 0x000fe20003f25270 */
[----:B------:R-:W-:-:S12]  /*23b0*/  UISETP.GT.U32.AND UP0, UPT, UR42, 0x1, UPT ;  /* 0x000000012a00788c */ /* 0x000fd8000bf04070 */
[----:B01----:R-:W-:-:S05]  /*23c0*/  @P1 LEA R4, R3, UR43, 0x3 ;  /* 0x0000002b03041c11 */ /* 0x003fca000f8e18ff */
[----:B------:R-:W-:-:S05]  /*23d0*/  @P1 VIADD R4, R4, 0x10 ;  /* 0x0000001004041836 */ /* 0x000fca0000000000 */
[----:B------:R-:W-:-:S04]  /*23e0*/  @P1 PRMT R4, R153, 0x654, R4 ;  /* 0x0000065499041816 */ /* 0x000fc80000000004 */
[----:B------:R0:W-:Y:S01]  /*23f0*/  @P1 SYNCS.ARRIVE.TRANS64.RED.A1T0 RZ, [R4+URZ], RZ ;  /* 0x000000ff04ff19a7 */ /* 0x0001e2000810043f */
[----:B------:R-:W-:-:S13]  /*2400*/  PLOP3.LUT P1, PT, PT, PT, UP0, 0x80, 0x0 ;  /* 0x000000000000781c */ /* 0x000fda0003f2f008 */
[----:B0-----:R-:W-:Y:S05]  /*2410*/  @P1 BRA `(.L_x_30) ;  /* 0x0000000000041947 */ /* 0x001fea0003800000 */
[----:B------:R-:W-:Y:S01]  /*2420*/  BPT.TRAP 0x1 ;  /* 0x000000040000795c */ /* 0x000fe20000300000 */
.L_x_30:
[----:B------:R-:W-:Y:S01]  /*2430*/  UIADD3 UR6, UR6, 0x1, URZ ;  /* 0x0000000106067890 */ /* 0x000fe2000fffe03f */
[C---:B------:R-:W-:Y:S01]  /*2440*/  ISETP.GT.AND P2, PT, R0.reuse, 0x1, PT ;  /* 0x000000010000780c */ /* 0x040fe20003f44270 */
[----:B------:R-:W-:Y:S02]  /*2450*/  VIADD R3, R3, 0x1 ;  /* 0x0000000103037836 */ /* 0x000fe40000000000 */
[----:B------:R-:W-:Y:S01]  /*2460*/  UISETP.NE.AND UP0, UPT, UR6, 0x2, UPT ;  /* 0x000000020600788c */ /* 0x000fe2000bf05270 */
[----:B------:R-:W-:Y:S02]  /*2470*/  VIADD R0, R0, 0xffffffff ;  /* 0xffffffff00007836 */ /* 0x000fe40000000000 */
[C---:B------:R-:W-:Y:S01]  /*2480*/  ISETP.NE.AND P1, PT, R3.reuse, 0x2, PT ;  /* 0x000000020300780c */ /* 0x040fe20003f25270 */
[----:B------:R-:W-:Y:S02]  /*2490*/  USEL UR7, URZ, 0x1, UP0 ;  /* 0x000000013f077887 */ /* 0x000fe40008000000 */
[----:B------:R-:W-:Y:S01]  /*24a0*/  USEL UR6, UR6, URZ, UP0 ;  /* 0x0000003f06067287 */ /* 0x000fe20008000000 */
[----:B------:R-:W-:-:S03]  /*24b0*/  SEL R3, R3, RZ, P1 ;  /* 0x000000ff03037207 */ /* 0x000fc60000800000 */
[----:B------:R-:W-:Y:S01]  /*24c0*/  LOP3.LUT R6, R6, UR7, RZ, 0x3c, !PT ;  /* 0x0000000706067c12 */ /* 0x000fe2000f8e3cff */
[----:B------:R-:W-:Y:S07]  /*24d0*/  @P2 BRA `(.L_x_31) ;  /* 0xfffffff8007c2947 */ /* 0x000fee000383ffff */
.L_x_24:
[----:B------:R-:W-:Y:S01]  /*24e0*/  ULDC UR4, c[0x0][0x28c] ;  /* 0x0000a30000047ab9 */ /* 0x000fe20000000800 */
[----:B------:R2:W-:Y:S01]  /*24f0*/  SYNCS.ARRIVE.TRANS64.A1T0 RZ, [R158+UR46], RZ ;  /* 0x000000ff9eff79a7 */ /* 0x0005e2000810002e */
[----:B------:R-:W-:-:S06]  /*2500*/  UISETP.GE.AND UP0, UPT, UR4, 0x1, UPT ;  /* 0x000000010400788c */ /* 0x000fcc000bf06270 */
[----:B------:R-:W-:-:S13]  /*2510*/  PLOP3.LUT P1, PT, PT, PT, UP0, 0x80, 0x0 ;  /* 0x000000000000781c */ /* 0x000fda0003f2f008 */
[----:B--2---:R-:W-:Y:S05]  /*2520*/  @!P1 BRA `(.L_x_32) ;  /* 0x0000000000409947 */ /* 0x004fea0003800000 */
[----:B------:R-:W-:Y:S05]  /*2530*/  @!P0 BRA `(.L_x_33) ;  /* 0x0000000000048947 */ /* 0x000fea0003800000 */
[----:B------:R-:W-:Y:S01]  /*2540*/  BPT.TRAP 0x1 ;  /* 0x000000040000795c */ /* 0x000fe20000300000 */
.L_x_33:
[----:B------:R-:W-:Y:S01]  /*2550*/  ISETP.NE.AND P0, PT, R152, RZ, PT ;  /* 0x000000ff9800720c */ /* 0x000fe20003f05270 */
[----:B01----:R-:W-:-:S12]  /*2560*/  IMAD.U32 R3, RZ, RZ, UR43 ;  /* 0x0000002bff037e24 */ /* 0x003fd8000f8e00ff */
[----:B------:R-:W-:-:S05]  /*2570*/  VOTEU.ANY UP0, P0 ;  /* 0x00000000003f7886 */ /* 0x000fca0000000100 */
[----:B------:R-:W-:Y:S02]  /*2580*/  @UP0 UIADD3 UR5, UR47, UR44, URZ ;  /* 0x0000002c2f050290 */ /* 0x000fe4000fffe03f */
[----:B------:R-:W-:-:S04]  /*2590*/  UISETP.GT.U32.AND UP0, UPT, UR42, 0x1, UPT ;  /* 0x000000012a00788c */ /* 0x000fc8000bf04070 */
[----:B------:R-:W-:-:S04]  /*25a0*/  IMAD.U32 R0, RZ, RZ, UR5 ;  /* 0x00000005ff007e24 */ /* 0x000fc8000f8e00ff */
[----:B------:R-:W-:-:S05]  /*25b0*/  @P0 IMAD.SHL.U32 R0, R0, 0x8, RZ ;  /* 0x0000000800000824 */ /* 0x000fca00078e00ff */
[----:B------:R-:W-:-:S04]  /*25c0*/  @P0 LOP3.LUT R0, R0, 0x8, RZ, 0xc0, !PT ;  /* 0x0000000800000812 */ /* 0x000fc800078ec0ff */
[----:B------:R-:W-:-:S04]  /*25d0*/  @P0 IADD3 R0, R3, 0x10, R0 ;  /* 0x0000001003000810 */ /* 0x000fc80007ffe000 */
[----:B------:R-:W-:-:S04]  /*25e0*/  @P0 PRMT R0, R153, 0x654, R0 ;  /* 0x0000065499000816 */ /* 0x000fc80000000000 */
[----:B------:R2:W-:Y:S01]  /*25f0*/  @P0 SYNCS.ARRIVE.TRANS64.RED.A1T0 RZ, [R0+URZ], RZ ;  /* 0x000000ff00ff09a7 */ /* 0x0005e2000810043f */
[----:B------:R-:W-:-:S13]  /*2600*/  PLOP3.LUT P0, PT, PT, PT, UP0, 0x80, 0x0 ;  /* 0x000000000000781c */ /* 0x000fda0003f0f008 */
[----:B--2---:R-:W-:Y:S05]  /*2610*/  @P0 BRA `(.L_x_32) ;  /* 0x0000000000040947 */ /* 0x004fea0003800000 */
[----:B------:R-:W-:Y:S01]  /*2620*/  BPT.TRAP 0x1 ;  /* 0x000000040000795c */ /* 0x000fe20000300000 */
.L_x_32:
[----:B01----:R-:W-:Y:S01]  /*2630*/  SHF.L.U32 R0, R170, 0x1f, RZ ;  /* 0x0000001faa007819 */ /* 0x003fe200000006ff */
[----:B------:R-:W-:Y:S01]  /*2640*/  ULEA UR6, UR37, UR44, 0x1 ;  /* 0x0000002c25067291 */ /* 0x000fe2000f8e083f */
[----:B------:R-:W0:Y:S01]  /*2650*/  LDC R7, c[0x0][0x288] ;  /* 0x0000a200ff077b82 */ /* 0x000e220000000800 */
[----:B------:R-:W-:Y:S01]  /*2660*/  UIADD3 UR4, UR4, 0x7e, URZ ;  /* 0x0000007e04047890 */ /* 0x000fe2000fffe03f */
[----:B------:R-:W-:Y:S01]  /*2670*/  IMAD.SHL.U32 R12, R156, 0x2, RZ ;  /* 0x000000029c0c7824 */ /* 0x000fe200078e00ff */
[----:B------:R-:W-:Y:S02]  /*2680*/  USHF.R.U32.HI UR5, URZ, 0x1, UR6 ;  /* 0x000000013f057899 */ /* 0x000fe40008011606 */
[----:B------:R-:W-:Y:S02]  /*2690*/  UISETP.GT.U32.AND UP0, UPT, UR6, 0x1, UPT ;  /* 0x000000010600788c */ /* 0x000fe4000bf04070 */
[----:B------:R-:W-:Y:S01]  /*26a0*/  ULOP3.LUT UR5, UR5, 0x1, URZ, 0xc0, !UPT ;  /* 0x0000000105057892 */ /* 0x000fe2000f8ec03f */
[----:B------:R-:W1:Y:S01]  /*26b0*/  SYNCS.PHASECHK.TRANS64.TRYWAIT P0, [R157+UR45+0x10], R0 ;  /* 0x000010009d0075a7 */ /* 0x000e62000800016d */
[----:B------:R-:W-:Y:S01]  /*26c0*/  UISETP.LT.U32.AND UP0, UPT, UR4, 0x7f, UP0 ;  /* 0x0000007f0400788c */ /* 0x000fe20008701070 */
[----:B------:R-:W-:Y:S01]  /*26d0*/  SHF.R.S32.HI R13, RZ, 0x1f, R12 ;  /* 0x0000001fff0d7819 */ /* 0x000fe2000001140c */
[----:B------:R-:W-:-:S02]  /*26e0*/  UISETP.NE.U32.AND UP1, UPT, UR5, 0x1, UPT ;  /* 0x000000010500788c */ /* 0x000fc4000bf25070 */
[----:B------:R-:W-:Y:S02]  /*26f0*/  USEL UR5, URZ, 0x1, !UP0 ;  /* 0x000000013f057887 */ /* 0x000fe4000c000000 */
[----:B------:R-:W-:-:S04]  /*2700*/  UISETP.GT.U32.AND UP1, UPT, UR4, 0x7e, !UP1 ;  /* 0x0000007e0400788c */ /* 0x000fc8000cf24070 */
[----:B------:R-:W-:-:S04]  /*2710*/  USEL UR4, URZ, 0x1, !UP1 ;  /* 0x000000013f047887 */ /* 0x000fc8000c800000 */
[----:B------:R-:W-:Y:S01]  /*2720*/  ULOP3.LUT UR48, UR4, UR48, UR5, 0x96, !UPT ;  /* 0x0000003004307292 */ /* 0x000fe2000f8e9605 */
[----:B01----:R-:W-:Y:S11]  /*2730*/  @!P0 BRA `(.L_x_34) ;  /* 0x0000007c00548947 */ /* 0x003ff60003800000 */
.L_x_314:
[----:B------:R-:W-:Y:S01]  /*2740*/  IMAD.SHL.U32 R6, R18, 0x40, RZ ;  /* 0x0000004012067824 */ /* 0x000fe200078e00ff */
[----:B------:R-:W-:Y:S01]  /*2750*/  ULDC UR6, c[0x0][0x284] ;  /* 0x0000a10000067ab9 */ /* 0x000fe20000000800 */
[----:B------:R-:W-:Y:S01]  /*2760*/  IMAD.SHL.U32 R14, R2, 0x100, RZ ;  /* 0x00000100020e7824 */ /* 0x000fe200078e00ff */
[----:B------:R-:W-:Y:S01]  /*2770*/  SHF.R.S32.HI R163, RZ, 0x1f, R19 ;  /* 0x0000001fffa37819 */ /* 0x000fe20000011413 */
[----:B------:R-:W-:Y:S01]  /*2780*/  ULDC.64 UR4, c[0x0][0x5d0] ;  /* 0x0001740000047ab9 */ /* 0x000fe20000000a00 */
[----:B------:R-:W-:Y:S01]  /*2790*/  ISETP.GE.AND P0, PT, R6, UR6, PT ;  /* 0x0000000606007c0c */ /* 0x000fe2000bf06270 */
[----:B------:R-:W-:Y:S01]  /*27a0*/  IMAD.WIDE.U32 R2, R19, UR4, R12 ;  /* 0x0000000413027c25 */ /* 0x000fe2000f8e000c */
[----:B------:R-:W-:Y:S01]  /*27b0*/  SHF.R.S32.HI R15, RZ, 0x1f, R14 ;  /* 0x0000001fff0f7819 */ /* 0x000fe2000001140e */
[----:B------:R-:W-:Y:S01]  /*27c0*/  ULOP3.LUT UR44, UR44, 0x1, URZ, 0xc0, !UPT ;  /* 0x000000012c2c7892 */ /* 0x000fe2000f8ec03f */
[C---:B------:R-:W-:Y:S01]  /*27d0*/  ISETP.GE.OR P0, PT, R14.reuse, R7, P0 ;  /* 0x000000070e00720c */ /* 0x040fe20000706670 */
[----:B0-----:R-:W-:Y:S01]  /*27e0*/  IMAD R0, R163, UR4, RZ ;  /* 0x00000004a3007c24 */ /* 0x001fe2000f8e02ff */
[----:B------:R-:W-:-:S03]  /*27f0*/  IADD3 R4, P1, R14, R2, RZ ;  /* 0x000000020e047210 */ /* 0x000fc60007f3e0ff */
[----:B------:R-:W-:-:S05]  /*2800*/  IMAD R5, R19, UR5, R0 ;  /* 0x0000000513057c24 */ /* 0x000fca000f8e0200 */
[----:B------:R-:W-:-:S03]  /*2810*/  IADD3.X R5, R15, R3, R5, P1, !PT ;  /* 0x000000030f057210 */ /* 0x000fc60000ffe405 */
[----:B------:R-:W-:Y:S05]  /*2820*/  @P0 BRA `(.L_x_35) ;  /* 0x00000064000c0947 */ /* 0x000fea0003800000 */
[----:B------:R-:W0:Y:S01]  /*2830*/  LDC.64 R10, c[0x0][0x5c8] ;  /* 0x00017200ff0a7b82 */ /* 0x000e220000000a00 */
[----:B-----5:R-:W-:Y:S01]  /*2840*/  FSETP.NEU.AND P0, PT, R22, RZ, PT ;  /* 0x000000ff1600720b */ /* 0x020fe20003f0d000 */
[----:B------:R-:W-:Y:S01]  /*2850*/  IMAD R3, R156, -0x2, R7 ;  /* 0xfffffffe9c037824 */ /* 0x000fe200078e0207 */
[----:B------:R-:W-:Y:S01]  /*2860*/  BSSY B0, `(.L_x_35) ;  /* 0x000063f000007945 */ /* 0x000fe20003800000 */
[----:B------:R-:W-:-:S04]  /*2870*/  IMAD.WIDE R172, R18, 0x40, R154 ;  /* 0x0000004012ac7825 */ /* 0x000fc800078e029a */
[----:B------:R-:W-:Y:S02]  /*2880*/  IMAD.IADD R0, R3, 0x1, -R14 ;  /* 0x0000000103007824 */ /* 0x000fe400078e0a0e */
[----:B------:R-:W-:-:S03]  /*2890*/  IMAD.IADD R2, R161, 0x1, -R6 ;  /* 0x00000001a1027824 */ /* 0x000fc600078e0a06 */
[----:B------:R-:W-:-:S04]  /*28a0*/  ISETP.GT.AND P1, PT, R0, RZ, PT ;  /* 0x000000ff0000720c */ /* 0x000fc80003f24270 */
[----:B------:R-:W-:Y:S01]  /*28b0*/  ISETP.GT.AND P3, PT, R2, RZ, P1 ;  /* 0x000000ff0200720c */ /* 0x000fe20000f64270 */
[-C--:B0-----:R-:W-:Y:S02]  /*28c0*/  IMAD R3, R173, R10.reuse, RZ ;  /* 0x0000000aad037224 */ /* 0x081fe400078e02ff */
[----:B------:R-:W-:-:S04]  /*28d0*/  IMAD.WIDE.U32 R174, R172, R10, R4 ;  /* 0x0000000aacae7225 */ /* 0x000fc800078e0004 */
[----:B------:R-:W-:-:S04]  /*28e0*/  IMAD R3, R172, R11, R3 ;  /* 0x0000000bac037224 */ /* 0x000fc800078e0203 */
[----:B------:R-:W-:Y:S01]  /*28f0*/  IMAD.IADD R179, R175, 0x1, R3 ;  /* 0x00000001afb37824 */ /* 0x000fe200078e0203 */
[----:B------:R-:W-:Y:S06]  /*2900*/  @!P0 BRA `(.L_x_36) ;  /* 0x0000004400988947 */ /* 0x000fec0003800000 */
[----:B------:R-:W0:Y:S01]  /*2910*/  LDC.64 R20, c[0x0][0x5b8] ;  /* 0x00016e00ff147b82 */ /* 0x000e220000000a00 */
[----:B------:R-:W-:-:S07]  /*2920*/  ULDC.64 UR4, c[0x0][0x5c0] ;  /* 0x0001700000047ab9 */ /* 0x000fce0000000a00 */
[----:B------:R-:W1:Y:S08]  /*2930*/  LDC.64 R176, c[0x0][0x5b0] ;  /* 0x00016c00ffb07b82 */ /* 0x000e700000000a00 */
[----:B------:R-:W2:Y:S01]  /*2940*/  LDC.64 R8, c[0x0][0x5a8] ;  /* 0x00016a00ff087b82 */ /* 0x000ea20000000a00 */
[-C--:B0-----:R-:W-:Y:S02]  /*2950*/  IMAD R6, R163, R20.reuse, RZ ;  /* 0x00000014a3067224 */ /* 0x081fe400078e02ff */
[----:B------:R-:W-:-:S04]  /*2960*/  IMAD.WIDE.U32 R4, R19, R20, R12 ;  /* 0x0000001413047225 */ /* 0x000fc800078e000c */
[----:B------:R-:W-:Y:S01]  /*2970*/  IMAD R171, R19, R21, R6 ;  /* 0x0000001513ab7224 */ /* 0x000fe200078e0206 */
[----:B------:R-:W-:Y:S01]  /*2980*/  IADD3 R162, P0, R14, R4, RZ ;  /* 0x000000040ea27210 */ /* 0x000fe20007f1e0ff */
[----:B-1----:R-:W-:-:S03]  /*2990*/  IMAD R3, R173, R176, RZ ;  /* 0x000000b0ad037224 */ /* 0x002fc600078e02ff */
[----:B------:R-:W-:Y:S01]  /*29a0*/  IADD3.X R163, R15, R5, R171, P0, !PT ;  /* 0x000000050fa37210 */ /* 0x000fe200007fe4ab */
[C---:B------:R-:W-:Y:S02]  /*29b0*/  IMAD R173, R172.reuse, R177, R3 ;  /* 0x000000b1acad7224 */ /* 0x040fe400078e0203 */
[----:B------:R-:W-:-:S04]  /*29c0*/  IMAD.WIDE.U32 R4, R172, R176, R162 ;  /* 0x000000b0ac047225 */ /* 0x000fc800078e00a2 */
[----:B------:R-:W-:Y:S01]  /*29d0*/  IMAD.IADD R3, R5, 0x1, R173 ;  /* 0x0000000105037824 */ /* 0x000fe200078e02ad */
[----:B--2---:R-:W-:-:S04]  /*29e0*/  LEA R164, P0, R4, R8, 0x2 ;  /* 0x0000000804a47211 */ /* 0x004fc800078010ff */
[----:B------:R-:W-:-:S05]  /*29f0*/  LEA.HI.X R165, R4, R9, R3, 0x2, P0 ;  /* 0x0000000904a57211 */ /* 0x000fca00000f1403 */
[----:B------:R0:W2:Y:S01]  /*2a00*/  @P3 LDG.E.LTC128B R3, desc[UR50][R164.64] ;  /* 0x00000032a4033981 */ /* 0x0000a2000c1e1920 */
[----:B------:R-:W-:Y:S01]  /*2a10*/  IMAD.WIDE.U32 R4, R172, R176, R14 ;  /* 0x000000b0ac047225 */ /* 0x000fe200078e000e */
[----:B------:R-:W-:Y:S01]  /*2a20*/  SHF.L.U64.HI R169, R176, 0x3, R177 ;  /* 0x00000003b0a97819 */ /* 0x000fe200000102b1 */
[----:B------:R-:W-:Y:S01]  /*2a30*/  BSSY B1, `(.L_x_37) ;  /* 0x0000017000017945 */ /* 0x000fe20003800000 */
[----:B------:R-:W-:Y:S01]  /*2a40*/  ISETP.GT.AND P1, PT, R2, 0x8, P1 ;  /* 0x000000080200780c */ /* 0x000fe20000f24270 */
[----:B------:R-:W-:Y:S01]  /*2a50*/  IMAD.SHL.U32 R168, R176, 0x8, RZ ;  /* 0x00000008b0a87824 */ /* 0x000fe200078e00ff */
[----:B------:R-:W-:-:S03]  /*2a60*/  IADD3 R166, P0, R12, R4, RZ ;  /* 0x000000040ca67210 */ /* 0x000fc60007f1e0ff */
[----:B------:R-:W-:Y:S01]  /*2a70*/  IMAD.WIDE.U32 R168, R172, R176, R168 ;  /* 0x000000b0aca87225 */ /* 0x000fe200078e00a8 */
[----:B------:R-:W-:Y:S02]  /*2a80*/  IADD3.X R167, R13, R173, R5, P0, !PT ;  /* 0x000000ad0da77210 */ /* 0x000fe400007fe405 */
[C---:B------:R-:W-:Y:S01]  /*2a90*/  LEA R4, P0, R174.reuse, UR4, 0x2 ;  /* 0x00000004ae047c11 */ /* 0x040fe2000f8010ff */
[----:B------:R-:W-:Y:S02]  /*2aa0*/  IMAD.IADD R173, R173, 0x1, R169 ;  /* 0x00000001adad7824 */ /* 0x000fe400078e02a9 */
[----:B------:R-:W-:Y:S01]  /*2ab0*/  IMAD.WIDE.U32 R166, R19, R20, R166 ;  /* 0x0000001413a67225 */ /* 0x000fe200078e00a6 */
[----:B------:R-:W-:Y:S02]  /*2ac0*/  LEA.HI.X R5, R174, UR5, R179, 0x2, P0 ;  /* 0x00000005ae057c11 */ /* 0x000fe400080f14b3 */
[----:B------:R-:W-:Y:S01]  /*2ad0*/  ISETP.GT.AND P0, PT, R0, 0x1, PT ;  /* 0x000000010000780c */ /* 0x000fe20003f04270 */
[----:B------:R-:W-:Y:S01]  /*2ae0*/  IMAD.IADD R7, R171, 0x1, R167 ;  /* 0x00000001ab077824 */ /* 0x000fe200078e02a7 */
[----:B------:R-:W-:-:S02]  /*2af0*/  LEA R6, P2, R166, R8, 0x2 ;  /* 0x00000008a6067211 */ /* 0x000fc400078410ff */
[----:B------:R-:W-:Y:S02]  /*2b00*/  ISETP.GT.AND P5, PT, R2, RZ, P0 ;  /* 0x000000ff0200720c */ /* 0x000fe400007a4270 */
[----:B------:R-:W-:Y:S02]  /*2b10*/  LEA.HI.X R7, R166, R9, R7, 0x2, P2 ;  /* 0x00000009a6077211 */ /* 0x000fe400010f1407 */
[----:B0-----:R-:W-:-:S04]  /*2b20*/  IADD3 R164, P2, R162, R168, RZ ;  /* 0x000000a8a2a47210 */ /* 0x001fc80007f5e0ff */
[----:B------:R-:W-:Y:S01]  /*2b30*/  LEA R162, P4, R164, R8, 0x2 ;  /* 0x00000008a4a27211 */ /* 0x000fe200078810ff */
[----:B--2---:R-:W-:-:S04]  /*2b40*/  FMUL R21, R3, R22 ;  /* 0x0000001603157220 */ /* 0x004fc80000400000 */
[----:B------:R-:W-:Y:S01]  /*2b50*/  FFMA R165, R24, R23, R21 ;  /* 0x0000001718a57223 */ /* 0x000fe20000000015 */
[----:B------:R-:W-:-:S04]  /*2b60*/  IMAD.X R21, R173, 0x1, R163, P2 ;  /* 0x00000001ad157824 */ /* 0x000fc800010e06a3 */
[----:B------:R0:W-:Y:S01]  /*2b70*/  @P3 STG.E desc[UR50][R4.64], R165 ;  /* 0x000000a504003986 */ /* 0x0001e2000c101932 */
[----:B------:R-:W-:Y:S05]  /*2b80*/  @!P5 BRA `(.L_x_38) ;  /* 0x000000000004d947 */ /* 0x000fea0003800000 */
[----:B------:R1:W5:Y:S02]  /*2b90*/  LDG.E.LTC128B R3, desc[UR50][R6.64+0x4] ;  /* 0x0000043206037981 */ /* 0x000364000c1e1920 */
.L_x_38:
[----:B------:R-:W-:Y:S05]  /*2ba0*/  BSYNC B1 ;  /* 0x0000000000017941 */ /* 0x000fea0003800000 */
.L_x_37:
[----:B-----5:R-:W-:Y:S01]  /*2bb0*/  FMUL R18, R3, R22 ;  /* 0x0000001603127220 */ /* 0x020fe20000400000 */
[----:B------:R-:W-:-:S03]  /*2bc0*/  LEA.HI.X R163, R164, R9, R21, 0x2, P4 ;  /* 0x00000009a4a37211 */ /* 0x000fc600020f1415 */
[----:B0-----:R-:W-:Y:S01]  /*2bd0*/  FFMA R165, R25, R23, R18 ;  /* 0x0000001719a57223 */ /* 0x001fe20000000012 */
[----:B------:R-:W-:-:S04]  /*2be0*/  IMAD.MOV.U32 R25, RZ, RZ, R3 ;  /* 0x000000ffff197224 */ /* 0x000fc800078e0003 */
[----:B------:R0:W-:Y:S04]  /*2bf0*/  @P5 STG.E desc[UR50][R4.64+0x4], R165 ;  /* 0x000004a504005986 */ /* 0x0001e8000c101932 */
[----:B------:R-:W2:Y:S01]  /*2c00*/  @P1 LDG.E.LTC128B R25, desc[UR50][R162.64] ;  /* 0x00000032a2191981 */ /* 0x000ea2000c1e1920 */
[----:B------:R-:W-:Y:S01]  /*2c10*/  IADD3 R12, P2, P3, R12, R168, R14 ;  /* 0x000000a80c0c7210 */ /* 0x000fe20007b5e00e */
[----:B------:R-:W-:Y:S01]  /*2c20*/  BSSY B1, `(.L_x_39) ;  /* 0x0000010000017945 */ /* 0x000fe20003800000 */
[C---:B------:R-:W-:Y:S02]  /*2c30*/  SHF.L.U64.HI R11, R10.reuse, 0x5, R11 ;  /* 0x000000050a0b7819 */ /* 0x040fe4000001020b */
[----:B------:R-:W-:Y:S02]  /*2c40*/  IADD3.X R13, R13, R173, R15, P2, P3 ;  /* 0x000000ad0d0d7210 */ /* 0x000fe400017e640f */
[----:B------:R-:W-:-:S02]  /*2c50*/  LEA R10, P3, R10, R4, 0x5 ;  /* 0x000000040a0a7211 */ /* 0x000fc400078628ff */
[----:B------:R-:W-:Y:S01]  /*2c60*/  ISETP.GT.AND P0, PT, R2, 0x8, P0 ;  /* 0x000000080200780c */ /* 0x000fe20000704270 */
[----:B------:R-:W-:Y:S01]  /*2c70*/  IMAD.WIDE.U32 R20, R19, R20, R12 ;  /* 0x0000001413147225 */ /* 0x000fe200078e000c */
[----:B------:R-:W-:-:S03]  /*2c80*/  ISETP.GT.AND P2, PT, R0, 0x8, PT ;  /* 0x000000080000780c */ /* 0x000fc60003f44270 */
[----:B------:R-:W-:Y:S01]  /*2c90*/  IMAD.X R11, R11, 0x1, R5, P3 ;  /* 0x000000010b0b7824 */ /* 0x000fe200018e0605 */
[----:B------:R-:W-:Y:S01]  /*2ca0*/  LEA R8, P4, R20, R8, 0x2 ;  /* 0x0000000814087211 */ /* 0x000fe200078810ff */
[----:B------:R-:W-:-:S05]  /*2cb0*/  IMAD.IADD R12, R171, 0x1, R21 ;  /* 0x00000001ab0c7824 */ /* 0x000fca00078e0215 */
[----:B------:R-:W-:Y:S01]  /*2cc0*/  LEA.HI.X R9, R20, R9, R12, 0x2, P4 ;  /* 0x0000000914097211 */ /* 0x000fe200020f140c */
[----:B--2---:R-:W-:-:S04]  /*2cd0*/  FMUL R3, R25, R22 ;  /* 0x0000001619037220 */ /* 0x004fc80000400000 */
[----:B------:R-:W-:-:S05]  /*2ce0*/  FFMA R3, R26, R23, R3 ;  /* 0x000000171a037223 */ /* 0x000fca0000000003 */
[----:B------:R0:W-:Y:S01]  /*2cf0*/  @P1 STG.E desc[UR50][R10.64], R3 ;  /* 0x000000030a001986 */ /* 0x0001e2000c101932 */
[----:B------:R-:W-:Y:S05]  /*2d00*/  @!P0 BRA `(.L_x_40) ;  /* 0x0000000000048947 */ /* 0x000fea0003800000 */
[----:B------:R2:W5:Y:S02]  /*2d10*/  LDG.E.LTC128B R25, desc[UR50][R8.64+0x4] ;  /* 0x0000043208197981 */ /* 0x000564000c1e1920 */
.L_x_40:
[----:B------:R-:W-:Y:S05]  /*2d20*/  BSYNC B1 ;  /* 0x0000000000017941 */ /* 0x000fea0003800000 */
.L_x_39:
[----:B-----5:R-:W-:Y:S01]  /*2d30*/  FMUL R12, R25, R22 ;  /* 0x00000016190c7220 */ /* 0x020fe20000400000 */
[----:B------:R-:W-:Y:S01]  /*2d40*/  ISETP.GT.AND P3, PT, R2, RZ, P2 ;  /* 0x000000ff0200720c */ /* 0x000fe20001764270 */
[----:B------:R-:W-:Y:S01]  /*2d50*/  BSSY B1, `(.L_x_41) ;  /* 0x0000006000017945 */ /* 0x000fe20003800000 */
[----:B------:R-:W-:Y:S01]  /*2d60*/  ISETP.GT.AND P1, PT, R0, 0x9, PT ;  /* 0x000000090000780c */ /* 0x000fe20003f24270 */
[----:B------:R-:W-:-:S05]  /*2d70*/  FFMA R27, R27, R23, R12 ;  /* 0x000000171b1b7223 */ /* 0x000fca000000000c */
[----:B------:R3:W-:Y:S05]  /*2d80*/  @P0 STG.E desc[UR50][R10.64+0x4], R27 ;  /* 0x0000041b0a000986 */ /* 0x0007ea000c101932 */
[----:B------:R-:W-:Y:S05]  /*2d90*/  @!P3 BRA `(.L_x_42) ;  /* 0x000000000004b947 */ /* 0x000fea0003800000 */
[----:B------:R4:W5:Y:S02]  /*2da0*/  LDG.E.LTC128B R25, desc[UR50][R6.64+0x20] ;  /* 0x0000203206197981 */ /* 0x000964000c1e1920 */
.L_x_42:
[----:B------:R-:W-:Y:S05]  /*2db0*/  BSYNC B1 ;  /* 0x0000000000017941 */ /* 0x000fea0003800000 */
.L_x_41:
[----:B0----5:R-:W-:Y:S01]  /*2dc0*/  FMUL R3, R25, R22 ;  /* 0x0000001619037220 */ /* 0x021fe20000400000 */
[----:B------:R-:W-:Y:S01]  /*2dd0*/  ISETP.GT.AND P0, PT, R2, RZ, P1 ;  /* 0x000000ff0200720c */ /* 0x000fe20000f04270 */
[----:B------:R-:W-:Y:S02]  /*2de0*/  BSSY B1, `(.L_x_43) ;  /* 0x0000005000017945 */ /* 0x000fe40003800000 */
[----:B------:R-:W-:-:S05]  /*2df0*/  FFMA R3, R28, R23, R3 ;  /* 0x000000171c037223 */ /* 0x000fca0000000003 */
[----:B------:R0:W-:Y:S05]  /*2e00*/  @P3 STG.E desc[UR50][R4.64+0x20], R3 ;  /* 0x0000200304003986 */ /* 0x0001ea000c101932 */
[----:B------:R-:W-:Y:S05]  /*2e10*/  @!P0 BRA `(.L_x_44) ;  /* 0x0000000000048947 */ /* 0x000fea0003800000 */
[----:B------:R0:W5:Y:S02]  /*2e20*/  LDG.E.LTC128B R25, desc[UR50][R6.64+0x24] ;  /* 0x0000243206197981 */ /* 0x000164000c1e1920 */
.L_x_44:
[----:B------:R-:W-:Y:S05]  /*2e30*/  BSYNC B1 ;  /* 0x0000000000017941 */ /* 0x000fea0003800000 */
.L_x_43:
[----:B-----5:R-:W-:Y:S01]  /*2e40*/  FMUL R12, R25, R22 ;  /* 0x00000016190c7220 */ /* 0x020fe20000400000 */
[----:B------:R-:W-:Y:S01]  /*2e50*/  ISETP.GT.AND P2, PT, R2, 0x8, P2 ;  /* 0x000000080200780c */ /* 0x000fe20001744270 */
[----:B------:R-:W-:Y:S02]  /*2e60*/  BSSY B1, `(.L_x_45) ;  /* 0x0000005000017945 */ /* 0x000fe40003800000 */
[----:B------:R-:W-:-:S05]  /*2e70*/  FFMA R29, R29, R23, R12 ;  /* 0x000000171d1d7223 */ /* 0x000fca000000000c */
[----:B------:R0:W-:Y:S05]  /*2e80*/  @P0 STG.E desc[UR50][R4.64+0x24], R29 ;  /* 0x0000241d04000986 */ /* 0x0001ea000c101932 */
[----:B------:R-:W-:Y:S05]  /*2e90*/  @!P2 BRA `(.L_x_46) ;  /* 0x000000000004a947 */ /* 0x000fea0003800000 */
[----:B------:R0:W5:Y:S02]  /*2ea0*/  LDG.E.LTC128B R25, desc[UR50][R8.64+0x20] ;  /* 0x0000203208197981 */ /* 0x000164000c1e1920 */
.L_x_46:
[----:B------:R-:W-:Y:S05]  /*2eb0*/  BSYNC B1 ;  /* 0x0000000000017941 */ /* 0x000fea0003800000 */
.L_x_45:
[----:B0----5:R-:W-:Y:S01]  /*2ec0*/  FMUL R3, R25, R22 ;  /* 0x0000001619037220 */ /* 0x021fe20000400000 */
[----:B------:R-:W-:Y:S01]  /*2ed0*/  ISETP.GT.AND P1, PT, R2, 0x8, P1 ;  /* 0x000000080200780c */ /* 0x000fe20000f24270 */
[----:B------:R-:W-:Y:S01]  /*2ee0*/  BSSY B1, `(.L_x_47) ;  /* 0x0000006000017945 */ /* 0x000fe20003800000 */
[----:B------:R-:W-:Y:S01]  /*2ef0*/  ISETP.GT.AND P0, PT, R0, 0x10, PT ;  /* 0x000000100000780c */ /* 0x000fe20003f04270 */
[----:B------:R-:W-:-:S05]  /*2f00*/  FFMA R3, R30, R23, R3 ;  /* 0x000000171e037223 */ /* 0x000fca0000000003 */
[----:B------:R0:W-:Y:S05]  /*2f10*/  @P2 STG.E desc[UR50][R10.64+0x20], R3 ;  /* 0x000020030a002986 */ /* 0x0001ea000c101932 */
[----:B------:R-:W-:Y:S05]  /*2f20*/  @!P1 BRA `(.L_x_48) ;  /* 0x0000000000049947 */ /* 0x000fea0003800000 */
[----:B------:R0:W5:Y:S02]  /*2f30*/  LDG.E.LTC128B R25, desc[UR50][R8.64+0x24] ;  /* 0x0000243208197981 */ /* 0x000164000c1e1920 */
.L_x_48:
[----:B------:R-:W-:Y:S05]  /*2f40*/  BSYNC B1 ;  /* 0x0000000000017941 */ /* 0x000fea0003800000 */
.L_x_47:
        /* <DEDUP_REMOVED lines=8> */
.L_x_50:
[----:B------:R-:W-:Y:S05]  /*2fd0*/  BSYNC B1 ;  /* 0x0000000000017941 */ /* 0x000fea0003800000 */
.L_x_49:
[----:B0----5:R-:W-:Y:S01]  /*2fe0*/  FMUL R3, R25, R22 ;  /* 0x0000001619037220 */ /* 0x021fe20000400000 */
[----:B------:R-:W-:Y:S01]  /*2ff0*/  ISETP.GT.AND P1, PT, R2, RZ, P2 ;  /* 0x000000ff0200720c */ /* 0x000fe20001724270 */
[----:B------:R-:W-:Y:S02]  /*3000*/  BSSY B1, `(.L_x_51) ;  /* 0x0000005000017945 */ /* 0x000fe40003800000 */
[----:B------:R-:W-:-:S05]  /*3010*/  FFMA R3, R32, R23, R3 ;  /* 0x0000001720037223 */ /* 0x000fca0000000003 */
[----:B------:R0:W-:Y:S05]  /*3020*/  @P3 STG.E desc[UR50][R4.64+0x40], R3 ;  /* 0x0000400304003986 */ /* 0x0001ea000c101932 */
[----:B------:R-:W-:Y:S05]  /*3030*/  @!P1 BRA `(.L_x_52) ;  /* 0x0000000000049947 */ /* 0x000fea0003800000 */
[----:B------:R0:W5:Y:S02]  /*3040*/  LDG.E.LTC128B R25, desc[UR50][R6.64+0x44] ;  /* 0x0000443206197981 */ /* 0x000164000c1e1920 */
.L_x_52:
[----:B------:R-:W-:Y:S05]  /*3050*/  BSYNC B1 ;  /* 0x0000000000017941 */ /* 0x000fea0003800000 */
.L_x_51:
[----:B-----5:R-:W-:Y:S01]  /*3060*/  FMUL R12, R25, R22 ;  /* 0x00000016190c7220 */ /* 0x020fe20000400000 */
[----:B------:R-:W-:Y:S01]  /*3070*/  ISETP.GT.AND P0, PT, R2, 0x8, P0 ;  /* 0x000000080200780c */ /* 0x000fe20000704270 */
[----:B------:R-:W-:Y:S02]  /*3080*/  BSSY B1, `(.L_x_53) ;  /* 0x0000005000017945 */ /* 0x000fe40003800000 */
[----:B------:R-:W-:-:S05]  /*3090*/  FFMA R33, R33, R23, R12 ;  /* 0x0000001721217223 */ /* 0x000fca000000000c */
[----:B------:R0:W-:Y:S05]  /*30a0*/  @P1 STG.E desc[UR50][R4.64+0x44], R33 ;  /* 0x0000442104001986 */ /* 0x0001ea000c101932 */
[----:B------:R-:W-:Y:S05]  /*30b0*/  @!P0 BRA `(.L_x_54) ;  /* 0x0000000000048947 */ /* 0x000fea0003800000 */
[----:B------:R0:W5:Y:S02]  /*30c0*/  LDG.E.LTC128B R25, desc[UR50][R8.64+0x40] ;  /* 0x0000403208197981 */ /* 0x000164000c1e1920 */
.L_x_54:
[----:B------:R-:W-:Y:S05]  /*30d0*/  BSYNC B1 ;  /* 0x0000000000017941 */ /* 0x000fea0003800000 */
.L_x_53:
        /* <DEDUP_REMOVED lines=8> */
.L_x_56:
[----:B------:R-:W-:Y:S05]  /*3160*/  BSYNC B1 ;  /* 0x0000000000017941 */ /* 0x000fea0003800000 */
.L_x_55:
        /* <DEDUP_REMOVED lines=8> */
.L_x_58:
[----:B------:R-:W-:Y:S05]  /*31f0*/  BSYNC B1 ;  /* 0x0000000000017941 */ /* 0x000fea0003800000 */
.L_x_57:
[----:B0----5:R-:W-:Y:S01]  /*3200*/  FMUL R3, R25, R22 ;  /* 0x0000001619037220 */ /* 0x021fe20000400000 */
[----:B------:R-:W-:Y:S01]  /*3210*/  ISETP.GT.AND P2, PT, R2, RZ, P0 ;  /* 0x000000ff0200720c */ /* 0x000fe20000744270 */
[----:B------:R-:W-:Y:S02]  /*3220*/  BSSY B1, `(.L_x_59) ;  /* 0x0000005000017945 */ /* 0x000fe40003800000 */
[----:B------:R-:W-:-:S05]  /*3230*/  FFMA R3, R36, R23, R3 ;  /* 0x0000001724037223 */ /* 0x000fca0000000003 */
[----:B------:R0:W-:Y:S05]  /*3240*/  @P3 STG.E desc[UR50][R4.64+0x60], R3 ;  /* 0x0000600304003986 */ /* 0x0001ea000c101932 */
[----:B------:R-:W-:Y:S05]  /*3250*/  @!P2 BRA `(.L_x_60) ;  /* 0x000000000004a947 */ /* 0x000fea0003800000 */
[----:B------:R0:W5:Y:S02]  /*3260*/  LDG.E.LTC128B R25, desc[UR50][R6.64+0x64] ;  /* 0x0000643206197981 */ /* 0x000164000c1e1920 */
.L_x_60:
[----:B------:R-:W-:Y:S05]  /*3270*/  BSYNC B1 ;  /* 0x0000000000017941 */ /* 0x000fea0003800000 */
.L_x_59:
[----:B-----5:R-:W-:Y:S01]  /*3280*/  FMUL R12, R25, R22 ;  /* 0x00000016190c7220 */ /* 0x020fe20000400000 */
[----:B------:R-:W-:Y:S01]  /*3290*/  ISETP.GT.AND P1, PT, R2, 0x8, P1 ;  /* 0x000000080200780c */ /* 0x000fe20000f24270 */
[----:B------:R-:W-:Y:S02]  /*32a0*/  BSSY B1, `(.L_x_61) ;  /* 0x0000005000017945 */ /* 0x000fe40003800000 */
[----:B------:R-:W-:-:S05]  /*32b0*/  FFMA R37, R37, R23, R12 ;  /* 0x0000001725257223 */ /* 0x000fca000000000c */
[----:B------:R0:W-:Y:S05]  /*32c0*/  @P2 STG.E desc[UR50][R4.64+0x64], R37 ;  /* 0x0000642504002986 */ /* 0x0001ea000c101932 */
[----:B------:R-:W-:Y:S05]  /*32d0*/  @!P1 BRA `(.L_x_62) ;  /* 0x0000000000049947 */ /* 0x000fea0003800000 */
[----:B------:R0:W5:Y:S02]  /*32e0*/  LDG.E.LTC128B R25, desc[UR50][R8.64+0x60] ;  /* 0x0000603208197981 */ /* 0x000164000c1e1920 */
.L_x_62:
[----:B------:R-:W-:Y:S05]  /*32f0*/  BSYNC B1 ;  /* 0x0000000000017941 */ /* 0x000fea0003800000 */
.L_x_61:
        /* <DEDUP_REMOVED lines=8> */
.L_x_64:
[----:B------:R-:W-:Y:S05]  /*3380*/  BSYNC B1 ;  /* 0x0000000000017941 */ /* 0x000fea0003800000 */
.L_x_63:
        /* <DEDUP_REMOVED lines=8> */
.L_x_66:
[----:B------:R-:W-:Y:S05]  /*3410*/  BSYNC B1 ;  /* 0x0000000000017941 */ /* 0x000fea0003800000 */
.L_x_65:
[----:B0----5:R-:W-:Y:S01]  /*3420*/  FMUL R3, R25, R22 ;  /* 0x0000001619037220 */ /* 0x021fe20000400000 */
[----:B------:R-:W-:Y:S01]  /*3430*/  ISETP.GT.AND P0, PT, R2, RZ, P1 ;  /* 0x000000ff0200720c */ /* 0x000fe20000f04270 */
[----:B------:R-:W-:Y:S02]  /*3440*/  BSSY B1, `(.L_x_67) ;  /* 0x0000005000017945 */ /* 0x000fe40003800000 */
[----:B------:R-:W-:-:S05]  /*3450*/  FFMA R3, R40, R23, R3 ;  /* 0x0000001728037223 */ /* 0x000fca0000000003 */
[----:B------:R0:W-:Y:S05]  /*3460*/  @P3 STG.E desc[UR50][R4.64+0x80], R3 ;  /* 0x0000800304003986 */ /* 0x0001ea000c101932 */
[----:B------:R-:W-:Y:S05]  /*3470*/  @!P0 BRA `(.L_x_68) ;  /* 0x0000000000048947 */ /* 0x000fea0003800000 */
[----:B------:R0:W5:Y:S02]  /*3480*/  LDG.E.LTC128B R25, desc[UR50][R6.64+0x84] ;  /* 0x0000843206197981 */ /* 0x000164000c1e1920 */
.L_x_68:
[----:B------:R-:W-:Y:S05]  /*3490*/  BSYNC B1 ;  /* 0x0000000000017941 */ /* 0x000fea0003800000 */
.L_x_67:
[----:B-----5:R-:W-:Y:S01]  /*34a0*/  FMUL R12, R25, R22 ;  /* 0x00000016190c7220 */ /* 0x020fe20000400000 */
[----:B------:R-:W-:Y:S01]  /*34b0*/  ISETP.GT.AND P2, PT, R2, 0x8, P2 ;  /* 0x000000080200780c */ /* 0x000fe20001744270 */
[----:B------:R-:W-:Y:S02]  /*34c0*/  BSSY B1, `(.L_x_69) ;  /* 0x0000005000017945 */ /* 0x000fe40003800000 */
[----:B------:R-:W-:-:S05]  /*34d0*/  FFMA R41, R41, R23, R12 ;  /* 0x0000001729297223 */ /* 0x000fca000000000c */
[----:B------:R0:W-:Y:S05]  /*34e0*/  @P0 STG.E desc[UR50][R4.64+0x84], R41 ;  /* 0x0000842904000986 */ /* 0x0001ea000c101932 */
[----:B------:R-:W-:Y:S05]  /*34f0*/  @!P2 BRA `(.L_x_70) ;  /* 0x000000000004a947 */ /* 0x000fea0003800000 */
[----:B------:R0:W5:Y:S02]  /*3500*/  LDG.E.LTC128B R25, desc[UR50][R8.64+0x80] ;  /* 0x0000803208197981 */ /* 0x000164000c1e1920 */
.L_x_70:
[----:B------:R-:W-:Y:S05]  /*3510*/  BSYNC B1 ;  /* 0x0000000000017941 */ /* 0x000fea0003800000 */
.L_x_69:
        /* <DEDUP_REMOVED lines=8> */
.L_x_72:
[----:B------:R-:W-:Y:S05]  /*35a0*/  BSYNC B1 ;  /* 0x0000000000017941 */ /* 0x000fea0003800000 */
.L_x_71:
        /* <DEDUP_REMOVED lines=8> */
.L_x_74:
[----:B------:R-:W-:Y:S05]  /*3630*/  BSYNC B1 ;  /* 0x0000000000017941 */ /* 0x000fea0003800000 */
.L_x_73:
[----:B0----5:R-:W-:Y:S01]  /*3640*/  FMUL R3, R25, R22 ;  /* 0x0000001619037220 */ /* 0x021fe20000400000 */
[----:B------:R-:W-:Y:S01]  /*3650*/  ISETP.GT.AND P1, PT, R2, RZ, P2 ;  /* 0x000000ff0200720c */ /* 0x000fe20001724270 */
[----:B------:R-:W-:Y:S02]  /*3660*/  BSSY B1, `(.L_x_75) ;  /* 0x0000005000017945 */ /* 0x000fe40003800000 */
[----:B------:R-:W-:-:S05]  /*3670*/  FFMA R3, R44, R23, R3 ;  /* 0x000000172c037223 */ /* 0x000fca0000000003 */
[----:B------:R0:W-:Y:S05]  /*3680*/  @P3 STG.E desc[UR50][R4.64+0xa0], R3 ;  /* 0x0000a00304003986 */ /* 0x0001ea000c101932 */
[----:B------:R-:W-:Y:S05]  /*3690*/  @!P1 BRA `(.L_x_76) ;  /* 0x0000000000049947 */ /* 0x000fea0003800000 */
[----:B------:R0:W5:Y:S02]  /*36a0*/  LDG.E.LTC128B R25, desc[UR50][R6.64+0xa4] ;  /* 0x0000a43206197981 */ /* 0x000164000c1e1920 */
.L_x_76:
[----:B------:R-:W-:Y:S05]  /*36b0*/  BSYNC B1 ;  /* 0x0000000000017941 */ /* 0x000fea0003800000 */
.L_x_75:
[----:B-----5:R-:W-:Y:S01]  /*36c0*/  FMUL R12, R25, R22 ;  /* 0x00000016190c7220 */ /* 0x020fe20000400000 */
[----:B------:R-:W-:Y:S01]  /*36d0*/  ISETP.GT.AND P0, PT, R2, 0x8, P0 ;  /* 0x000000080200780c */ /* 0x000fe20000704270 */
[----:B------:R-:W-:Y:S02]  /*36e0*/  BSSY B1, `(.L_x_77) ;  /* 0x0000005000017945 */ /* 0x000fe40003800000 */
[----:B------:R-:W-:-:S05]  /*36f0*/  FFMA R45, R45, R23, R12 ;  /* 0x000000172d2d7223 */ /* 0x000fca000000000c */
[----:B------:R0:W-:Y:S05]  /*3700*/  @P1 STG.E desc[UR50][R4.64+0xa4], R45 ;  /* 0x0000a42d04001986 */ /* 0x0001ea000c101932 */
[----:B------:R-:W-:Y:S05]  /*3710*/  @!P0 BRA `(.L_x_78) ;  /* 0x0000000000048947 */ /* 0x000fea0003800000 */
[----:B------:R0:W5:Y:S02]  /*3720*/  LDG.E.LTC128B R25, desc[UR50][R8.64+0xa0] ;  /* 0x0000a03208197981 */ /* 0x000164000c1e1920 */
.L_x_78:
[----:B------:R-:W-:Y:S05]  /*3730*/  BSYNC B1 ;  /* 0x0000000000017941 */ /* 0x000fea0003800000 */
.L_x_77:
        /* <DEDUP_REMOVED lines=8> */
.L_x_80:
[----:B------:R-:W-:Y:S05]  /*37c0*/  BSYNC B1 ;  /* 0x0000000000017941 */ /* 0x000fea0003800000 */
.L_x_79:
        /* <DEDUP_REMOVED lines=8> */
.L_x_82:
[----:B------:R-:W-:Y:S05]  /*3850*/  BSYNC B1 ;  /* 0x0000000000017941 */ /* 0x000fea0003800000 */
.L_x_81:
[----:B0----5:R-:W-:Y:S01]  /*3860*/  FMUL R3, R25, R22 ;  /* 0x0000001619037220 */ /* 0x021fe20000400000 */
[----:B------:R-:W-:Y:S01]  /*3870*/  ISETP.GT.AND P2, PT, R2, RZ, P0 ;  /* 0x000000ff0200720c */ /* 0x000fe20000744270 */
[----:B------:R-:W-:Y:S02]  /*3880*/  BSSY B1, `(.L_x_83) ;  /* 0x0000005000017945 */ /* 0x000fe40003800000 */
[----:B------:R-:W-:-:S05]  /*3890*/  FFMA R3, R48, R23, R3 ;  /* 0x0000001730037223 */ /* 0x000fca0000000003 */
[----:B------:R0:W-:Y:S05]  /*38a0*/  @P3 STG.E desc[UR50][R4.64+0xc0], R3 ;  /* 0x0000c00304003986 */ /* 0x0001ea000c101932 */
[----:B------:R-:W-:Y:S05]  /*38b0*/  @!P2 BRA `(.L_x_84) ;  /* 0x000000000004a947 */ /* 0x000fea0003800000 */
[----:B------:R0:W5:Y:S02]  /*38c0*/  LDG.E.LTC128B R25, desc[UR50][R6.64+0xc4] ;  /* 0x0000c43206197981 */ /* 0x000164000c1e1920 */
.L_x_84:
[----:B------:R-:W-:Y:S05]  /*38d0*/  BSYNC B1 ;  /* 0x0000000000017941 */ /* 0x000fea0003800000 */
.L_x_83:
[----:B-----5:R-:W-:Y:S01]  /*38e0*/  FMUL R12, R25, R22 ;  /* 0x00000016190c7220 */ /* 0x020fe20000400000 */
[----:B------:R-:W-:Y:S01]  /*38f0*/  ISETP.GT.AND P1, PT, R2, 0x8, P1 ;  /* 0x000000080200780c */ /* 0x000fe20000f24270 */
[----:B------:R-:W-:Y:S02]  /*3900*/  BSSY B1, `(.L_x_85) ;  /* 0x0000005000017945 */ /* 0x000fe40003800000 */
[----:B------:R-:W-:-:S05]  /*3910*/  FFMA R49, R49, R23, R12 ;  /* 0x0000001731317223 */ /* 0x000fca000000000c */
[----:B------:R0:W-:Y:S05]  /*3920*/  @P2 STG.E desc[UR50][R4.64+0xc4], R49 ;  /* 0x0000c43104002986 */ /* 0x0001ea000c101932 */
[----:B------:R-:W-:Y:S05]  /*3930*/  @!P1 BRA `(.L_x_86) ;  /* 0x0000000000049947 */ /* 0x000fea0003800000 */
[----:B------:R0:W5:Y:S02]  /*3940*/  LDG.E.LTC128B R25, desc[UR50][R8.64+0xc0] ;  /* 0x0000c03208197981 */ /* 0x000164000c1e1920 */
.L_x_86:
[----:B------:R-:W-:Y:S05]  /*3950*/  BSYNC B1 ;  /* 0x0000000000017941 */ /* 0x000fea0003800000 */
.L_x_85:
        /* <DEDUP_REMOVED lines=8> */
.L_x_88:
[----:B------:R-:W-:Y:S05]  /*39e0*/  BSYNC B1 ;  /* 0x0000000000017941 */ /* 0x000fea0003800000 */
.L_x_87:
        /* <DEDUP_REMOVED lines=8> */
.L_x_90:
[----:B------:R-:W-:Y:S05]  /*3a70*/  BSYNC B1 ;  /* 0x0000000000017941 */ /* 0x000fea0003800000 */
.L_x_89:
[----:B0----5:R-:W-:Y:S01]  /*3a80*/  FMUL R3, R25, R22 ;  /* 0x0000001619037220 */ /* 0x021fe20000400000 */
[----:B------:R-:W-:Y:S01]  /*3a90*/  ISETP.GT.AND P0, PT, R2, RZ, P1 ;  /* 0x000000ff0200720c */ /* 0x000fe20000f04270 */
[----:B------:R-:W-:Y:S02]  /*3aa0*/  BSSY B1, `(.L_x_91) ;  /* 0x0000005000017945 */ /* 0x000fe40003800000 */
[----:B------:R-:W-:-:S05]  /*3ab0*/  FFMA R3, R52, R23, R3 ;  /* 0x0000001734037223 */ /* 0x000fca0000000003 */
[----:B------:R0:W-:Y:S05]  /*3ac0*/  @P3 STG.E desc[UR50][R4.64+0xe0], R3 ;  /* 0x0000e00304003986 */ /* 0x0001ea000c101932 */
[----:B------:R-:W-:Y:S05]  /*3ad0*/  @!P0 BRA `(.L_x_92) ;  /* 0x0000000000048947 */ /* 0x000fea0003800000 */
[----:B------:R0:W5:Y:S02]  /*3ae0*/  LDG.E.LTC128B R25, desc[UR50][R6.64+0xe4] ;  /* 0x0000e43206197981 */ /* 0x000164000c1e1920 */
.L_x_92:
[----:B------:R-:W-:Y:S05]  /*3af0*/  BSYNC B1 ;  /* 0x0000000000017941 */ /* 0x000fea0003800000 */
.L_x_91:
[----:B-----5:R-:W-:Y:S01]  /*3b00*/  FMUL R12, R25, R22 ;  /* 0x00000016190c7220 */ /* 0x020fe20000400000 */
[----:B------:R-:W-:Y:S01]  /*3b10*/  ISETP.GT.AND P2, PT, R2, 0x8, P2 ;  /* 0x000000080200780c */ /* 0x000fe20001744270 */
[----:B------:R-:W-:Y:S02]  /*3b20*/  BSSY B1, `(.L_x_93) ;  /* 0x0000005000017945 */ /* 0x000fe40003800000 */
[----:B------:R-:W-:-:S05]  /*3b30*/  FFMA R53, R53, R23, R12 ;  /* 0x0000001735357223 */ /* 0x000fca000000000c */
[----:B------:R0:W-:Y:S05]  /*3b40*/  @P0 STG.E desc[UR50][R4.64+0xe4], R53 ;  /* 0x0000e43504000986 */ /* 0x0001ea000c101932 */
[----:B------:R-:W-:Y:S05]  /*3b50*/  @!P2 BRA `(.L_x_94) ;  /* 0x000000000004a947 */ /* 0x000fea0003800000 */
[----:B------:R0:W5:Y:S02]  /*3b60*/  LDG.E.LTC128B R25, desc[UR50][R8.64+0xe0] ;  /* 0x0000e03208197981 */ /* 0x000164000c1e1920 */
.L_x_94:
[----:B------:R-:W-:Y:S05]  /*3b70*/  BSYNC B1 ;  /* 0x0000000000017941 */ /* 0x000fea0003800000 */
.L_x_93:
        /* <DEDUP_REMOVED lines=8> */
.L_x_96:
[----:B------:R-:W-:Y:S05]  /*3c00*/  BSYNC B1 ;  /* 0x0000000000017941 */ /* 0x000fea0003800000 */
.L_x_95:
        /* <DEDUP_REMOVED lines=8> */
.L_x_98:
[----:B------:R-:W-:Y:S05]  /*3c90*/  BSYNC B1 ;  /* 0x0000000000017941 */ /* 0x000fea0003800000 */
.L_x_97:
[----:B0----5:R-:W-:Y:S01]  /*3ca0*/  FMUL R3, R25, R22 ;  /* 0x0000001619037220 */ /* 0x021fe20000400000 */
[----:B------:R-:W-:Y:S01]  /*3cb0*/  ISETP.GT.AND P1, PT, R2, RZ, P2 ;  /* 0x000000ff0200720c */ /* 0x000fe20001724270 */
[----:B------:R-:W-:Y:S02]  /*3cc0*/  BSSY B1, `(.L_x_99) ;  /* 0x0000005000017945 */ /* 0x000fe40003800000 */
[----:B------:R-:W-:-:S05]  /*3cd0*/  FFMA R3, R56, R23, R3 ;  /* 0x0000001738037223 */ /* 0x000fca0000000003 */
[----:B------:R0:W-:Y:S05]  /*3ce0*/  @P3 STG.E desc[UR50][R4.64+0x100], R3 ;  /* 0x0001000304003986 */ /* 0x0001ea000c101932 */
[----:B------:R-:W-:Y:S05]  /*3cf0*/  @!P1 BRA `(.L_x_100) ;  /* 0x0000000000049947 */ /* 0x000fea0003800000 */
[----:B------:R0:W5:Y:S02]  /*3d00*/  LDG.E.LTC128B R25, desc[UR50][R6.64+0x104] ;  /* 0x0001043206197981 */ /* 0x000164000c1e1920 */
.L_x_100:
[----:B------:R-:W-:Y:S05]  /*3d10*/  BSYNC B1 ;  /* 0x0000000000017941 */ /* 0x000fea0003800000 */
.L_x_99:
[----:B-----5:R-:W-:Y:S01]  /*3d20*/  FMUL R12, R25, R22 ;  /* 0x00000016190c7220 */ /* 0x020fe20000400000 */
[----:B------:R-:W-:Y:S01]  /*3d30*/  ISETP.GT.AND P0, PT, R2, 0x8, P0 ;  /* 0x000000080200780c */ /* 0x000fe20000704270 */
[----:B------:R-:W-:Y:S02]  /*3d40*/  BSSY B1, `(.L_x_101) ;  /* 0x0000005000017945 */ /* 0x000fe40003800000 */
[----:B------:R-:W-:-:S05]  /*3d50*/  FFMA R57, R57, R23, R12 ;  /* 0x0000001739397223 */ /* 0x000fca000000000c */
[----:B------:R0:W-:Y:S05]  /*3d60*/  @P1 STG.E desc[UR50][R4.64+0x104], R57 ;  /* 0x0001043904001986 */ /* 0x0001ea000c101932 */
[----:B------:R-:W-:Y:S05]  /*3d70*/  @!P0 BRA `(.L_x_102) ;  /* 0x0000000000048947 */ /* 0x000fea0003800000 */
[----:B------:R0:W5:Y:S02]  /*3d80*/  LDG.E.LTC128B R25, desc[UR50][R8.64+0x100] ;  /* 0x0001003208197981 */ /* 0x000164000c1e1920 */
.L_x_102:
[----:B------:R-:W-:Y:S05]  /*3d90*/  BSYNC B1 ;  /* 0x0000000000017941 */ /* 0x000fea0003800000 */
.L_x_101:
        /* <DEDUP_REMOVED lines=8> */
.L_x_104:
[----:B------:R-:W-:Y:S05]  /*3e20*/  BSYNC B1 ;  /* 0x0000000000017941 */ /* 0x000fea0003800000 */
.L_x_103:
        /* <DEDUP_REMOVED lines=8> */
.L_x_106:
[----:B------:R-:W-:Y:S05]  /*3eb0*/  BSYNC B1 ;  /* 0x0000000000017941 */ /* 0x000fea0003800000 */
.L_x_105:
[----:B0----5:R-:W-:Y:S01]  /*3ec0*/  FMUL R3, R25, R22 ;  /* 0x0000001619037220 */ /* 0x021fe20000400000 */
[----:B------:R-:W-:Y:S01]  /*3ed0*/  ISETP.GT.AND P2, PT, R2, RZ, P0 ;  /* 0x000000ff0200720c */ /* 0x000fe20000744270 */
[----:B------:R-:W-:Y:S02]  /*3ee0*/  BSSY B1, `(.L_x_107) ;  /* 0x0000005000017945 */ /* 0x000fe40003800000 */
[----:B------:R-:W-:-:S05]  /*3ef0*/  FFMA R3, R60, R23, R3 ;  /* 0x000000173c037223 */ /* 0x000fca0000000003 */
[----:B------:R0:W-:Y:S05]  /*3f00*/  @P3 STG.E desc[UR50][R4.64+0x120], R3 ;  /* 0x0001200304003986 */ /* 0x0001ea000c101932 */
[----:B------:R-:W-:Y:S05]  /*3f10*/  @!P2 BRA `(.L_x_108) ;  /* 0x000000000004a947 */ /* 0x000fea0003800000 */
[----:B------:R0:W5:Y:S02]  /*3f20*/  LDG.E.LTC128B R25, desc[UR50][R6.64+0x124] ;  /* 0x0001243206197981 */ /* 0x000164000c1e1920 */
.L_x_108:
[----:B------:R-:W-:Y:S05]  /*3f30*/  BSYNC B1 ;  /* 0x0000000000017941 */ /* 0x000fea0003800000 */
.L_x_107:
[----:B-----5:R-:W-:Y:S01]  /*3f40*/  FMUL R12, R25, R22 ;  /* 0x00000016190c7220 */ /* 0x020fe20000400000 */
[----:B------:R-:W-:Y:S01]  /*3f50*/  ISETP.GT.AND P1, PT, R2, 0x8, P1 ;  /* 0x000000080200780c */ /* 0x000fe20000f24270 */
[----:B------:R-:W-:Y:S02]  /*3f60*/  BSSY B1, `(.L_x_109) ;  /* 0x0000005000017945 */ /* 0x000fe40003800000 */
[----:B------:R-:W-:-:S05]  /*3f70*/  FFMA R61, R61, R23, R12 ;  /* 0x000000173d3d7223 */ /* 0x000fca000000000c */
[----:B------:R0:W-:Y:S05]  /*3f80*/  @P2 STG.E desc[UR50][R4.64+0x124], R61 ;  /* 0x0001243d04002986 */ /* 0x0001ea000c101932 */
[----:B------:R-:W-:Y:S05]  /*3f90*/  @!P1 BRA `(.L_x_110) ;  /* 0x0000000000049947 */ /* 0x000fea0003800000 */
[----:B------:R0:W5:Y:S02]  /*3fa0*/  LDG.E.LTC128B R25, desc[UR50][R8.64+0x120] ;  /* 0x0001203208197981 */ /* 0x000164000c1e1920 */
.L_x_110:
[----:B------:R-:W-:Y:S05]  /*3fb0*/  BSYNC B1 ;  /* 0x0000000000017941 */ /* 0x000fea0003800000 */
.L_x_109:
        /* <DEDUP_REMOVED lines=8> */
.L_x_112:
[----:B------:R-:W-:Y:S05]  /*4040*/  BSYNC B1 ;  /* 0x0000000000017941 */ /* 0x000fea0003800000 */
.L_x_111:
        /* <DEDUP_REMOVED lines=8> */
.L_x_114:
[----:B------:R-:W-:Y:S05]  /*40d0*/  BSYNC B1 ;  /* 0x0000000000017941 */ /* 0x000fea0003800000 */
.L_x_113:
[----:B0----5:R-:W-:Y:S01]  /*40e0*/  FMUL R3, R25, R22 ;  /* 0x0000001619037220 */ /* 0x021fe20000400000 */
[----:B------:R-:W-:Y:S01]  /*40f0*/  ISETP.GT.AND P0, PT, R2, RZ, P1 ;  /* 0x000000ff0200720c */ /* 0x000fe20000f04270 */
[----:B------:R-:W-:Y:S02]  /*4100*/  BSSY B1, `(.L_x_115) ;  /* 0x0000005000017945 */ /* 0x000fe40003800000 */
[----:B------:R-:W-:-:S05]  /*4110*/  FFMA R3, R64, R23, R3 ;  /* 0x0000001740037223 */ /* 0x000fca0000000003 */
[----:B------:R0:W-:Y:S05]  /*4120*/  @P3 STG.E desc[UR50][R4.64+0x140], R3 ;  /* 0x0001400304003986 */ /* 0x0001ea000c101932 */
[----:B------:R-:W-:Y:S05]  /*4130*/  @!P0 BRA `(.L_x_116) ;  /* 0x0000000000048947 */ /* 0x000fea0003800000 */
[----:B------:R0:W5:Y:S02]  /*4140*/  LDG.E.LTC128B R25, desc[UR50][R6.64+0x144] ;  /* 0x0001443206197981 */ /* 0x000164000c1e1920 */
.L_x_116:
[----:B------:R-:W-:Y:S05]  /*4150*/  BSYNC B1 ;  /* 0x0000000000017941 */ /* 0x000fea0003800000 */
.L_x_115:
[----:B-----5:R-:W-:Y:S01]  /*4160*/  FMUL R12, R25, R22 ;  /* 0x00000016190c7220 */ /* 0x020fe20000400000 */
[----:B------:R-:W-:Y:S01]  /*4170*/  ISETP.GT.AND P2, PT, R2, 0x8, P2 ;  /* 0x000000080200780c */ /* 0x000fe20001744270 */
[----:B------:R-:W-:Y:S02]  /*4180*/  BSSY B1, `(.L_x_117) ;  /* 0x0000005000017945 */ /* 0x000fe40003800000 */
[----:B------:R-:W-:-:S05]  /*4190*/  FFMA R65, R65, R23, R12 ;  /* 0x0000001741417223 */ /* 0x000fca000000000c */
[----:B------:R0:W-:Y:S05]  /*41a0*/  @P0 STG.E desc[UR50][R4.64+0x144], R65 ;  /* 0x0001444104000986 */ /* 0x0001ea000c101932 */
[----:B------:R-:W-:Y:S05]  /*41b0*/  @!P2 BRA `(.L_x_118) ;  /* 0x000000000004a947 */ /* 0x000fea0003800000 */
[----:B------:R0:W5:Y:S02]  /*41c0*/  LDG.E.LTC128B R25, desc[UR50][R8.64+0x140] ;  /* 0x0001403208197981 */ /* 0x000164000c1e1920 */
.L_x_118:
[----:B------:R-:W-:Y:S05]  /*41d0*/  BSYNC B1 ;  /* 0x0000000000017941 */ /* 0x000fea0003800000 */
.L_x_117:
        /* <DEDUP_REMOVED lines=8> */
.L_x_120:
[----:B------:R-:W-:Y:S05]  /*4260*/  BSYNC B1 ;  /* 0x0000000000017941 */ /* 0x000fea0003800000 */
.L_x_119:
        /* <DEDUP_REMOVED lines=8> */
.L_x_122:
[----:B------:R-:W-:Y:S05]  /*42f0*/  BSYNC B1 ;  /* 0x0000000000017941 */ /* 0x000fea0003800000 */
.L_x_121:
[----:B0----5:R-:W-:Y:S01]  /*4300*/  FMUL R3, R25, R22 ;  /* 0x0000001619037220 */ /* 0x021fe20000400000 */
[----:B------:R-:W-:Y:S01]  /*4310*/  ISETP.GT.AND P1, PT, R2, RZ, P2 ;  /* 0x000000ff0200720c */ /* 0x000fe20001724270 */
[----:B------:R-:W-:Y:S02]  /*4320*/  BSSY B1, `(.L_x_123) ;  /* 0x0000005000017945 */ /* 0x000fe40003800000 */
[----:B------:R-:W-:-:S05]  /*4330*/  FFMA R3, R68, R23, R3 ;  /* 0x0000001744037223 */ /* 0x000fca0000000003 */
[----:B------:R0:W-:Y:S05]  /*4340*/  @P3 STG.E desc[UR50][R4.64+0x160], R3 ;  /* 0x0001600304003986 */ /* 0x0001ea000c101932 */
[----:B------:R-:W-:Y:S05]  /*4350*/  @!P1 BRA `(.L_x_124) ;  /* 0x0000000000049947 */ /* 0x000fea0003800000 */
[----:B------:R0:W5:Y:S02]  /*4360*/  LDG.E.LTC128B R25, desc[UR50][R6.64+0x164] ;  /* 0x0001643206197981 */ /* 0x000164000c1e1920 */
.L_x_124:
[----:B------:R-:W-:Y:S05]  /*4370*/  BSYNC B1 ;  /* 0x0000000000017941 */ /* 0x000fea0003800000 */
.L_x_123:
[----:B-----5:R-:W-:Y:S01]  /*4380*/  FMUL R12, R25, R22 ;  /* 0x00000016190c7220 */ /* 0x020fe20000400000 */
[----:B------:R-:W-:Y:S01]  /*4390*/  ISETP.GT.AND P0, PT, R2, 0x8, P0 ;  /* 0x000000080200780c */ /* 0x000fe20000704270 */
[----:B------:R-:W-:Y:S02]  /*43a0*/  BSSY B1, `(.L_x_125) ;  /* 0x0000005000017945 */ /* 0x000fe40003800000 */
[----:B------:R-:W-:-:S05]  /*43b0*/  FFMA R69, R69, R23, R12 ;  /* 0x0000001745457223 */ /* 0x000fca000000000c */
[----:B------:R0:W-:Y:S05]  /*43c0*/  @P1 STG.E desc[UR50][R4.64+0x164], R69 ;  /* 0x0001644504001986 */ /* 0x0001ea000c101932 */
[----:B------:R-:W-:Y:S05]  /*43d0*/  @!P0 BRA `(.L_x_126) ;  /* 0x0000000000048947 */ /* 0x000fea0003800000 */
[----:B------:R0:W5:Y:S02]  /*43e0*/  LDG.E.LTC128B R25, desc[UR50][R8.64+0x160] ;  /* 0x0001603208197981 */ /* 0x000164000c1e1920 */
.L_x_126:
[----:B------:R-:W-:Y:S05]  /*43f0*/  BSYNC B1 ;  /* 0x0000000000017941 */ /* 0x000fea0003800000 */
.L_x_125:
        /* <DEDUP_REMOVED lines=8> */
.L_x_128:
[----:B------:R-:W-:Y:S05]  /*4480*/  BSYNC B1 ;  /* 0x0000000000017941 */ /* 0x000fea0003800000 */
.L_x_127:
        /* <DEDUP_REMOVED lines=8> */
.L_x_130:
[----:B------:R-:W-:Y:S05]  /*4510*/  BSYNC B1 ;  /* 0x0000000000017941 */ /* 0x000fea0003800000 */
.L_x_129:
[----:B0----5:R-:W-:Y:S01]  /*4520*/  FMUL R3, R25, R22 ;  /* 0x0000001619037220 */ /* 0x021fe20000400000 */
[----:B------:R-:W-:Y:S01]  /*4530*/  ISETP.GT.AND P2, PT, R2, RZ, P0 ;  /* 0x000000ff0200720c */ /* 0x000fe20000744270 */
[----:B------:R-:W-:Y:S02]  /*4540*/  BSSY B1, `(.L_x_131) ;  /* 0x0000005000017945 */ /* 0x000fe40003800000 */
[----:B------:R-:W-:-:S05]  /*4550*/  FFMA R3, R72, R23, R3 ;  /* 0x0000001748037223 */ /* 0x000fca0000000003 */
[----:B------:R0:W-:Y:S05]  /*4560*/  @P3 STG.E desc[UR50][R4.64+0x180], R3 ;  /* 0x0001800304003986 */ /* 0x0001ea000c101932 */
[----:B------:R-:W-:Y:S05]  /*4570*/  @!P2 BRA `(.L_x_132) ;  /* 0x000000000004a947 */ /* 0x000fea0003800000 */
[----:B------:R0:W5:Y:S02]  /*4580*/  LDG.E.LTC128B R25, desc[UR50][R6.64+0x184] ;  /* 0x0001843206197981 */ /* 0x000164000c1e1920 */
.L_x_132:
[----:B------:R-:W-:Y:S05]  /*4590*/  BSYNC B1 ;  /* 0x0000000000017941 */ /* 0x000fea0003800000 */
.L_x_131:
[----:B-----5:R-:W-:Y:S01]  /*45a0*/  FMUL R12, R25, R22 ;  /* 0x00000016190c7220 */ /* 0x020fe20000400000 */
[----:B------:R-:W-:Y:S01]  /*45b0*/  ISETP.GT.AND P1, PT, R2, 0x8, P1 ;  /* 0x000000080200780c */ /* 0x000fe20000f24270 */
[----:B------:R-:W-:Y:S02]  /*45c0*/  BSSY B1, `(.L_x_133) ;  /* 0x0000005000017945 */ /* 0x000fe40003800000 */
[----:B------:R-:W-:-:S05]  /*45d0*/  FFMA R73, R73, R23, R12 ;  /* 0x0000001749497223 */ /* 0x000fca000000000c */
[----:B------:R0:W-:Y:S05]  /*45e0*/  @P2 STG.E desc[UR50][R4.64+0x184], R73 ;  /* 0x0001844904002986 */ /* 0x0001ea000c101932 */
[----:B------:R-:W-:Y:S05]  /*45f0*/  @!P1 BRA `(.L_x_134) ;  /* 0x0000000000049947 */ /* 0x000fea0003800000 */
[----:B------:R0:W5:Y:S02]  /*4600*/  LDG.E.LTC128B R25, desc[UR50][R8.64+0x180] ;  /* 0x0001803208197981 */ /* 0x000164000c1e1920 */
.L_x_134:
[----:B------:R-:W-:Y:S05]  /*4610*/  BSYNC B1 ;  /* 0x0000000000017941 */ /* 0x000fea0003800000 */
.L_x_133:
        /* <DEDUP_REMOVED lines=8> */
.L_x_136:
[----:B------:R-:W-:Y:S05]  /*46a0*/  BSYNC B1 ;  /* 0x0000000000017941 */ /* 0x000fea0003800000 */
.L_x_135:
        /* <DEDUP_REMOVED lines=8> */
.L_x_138:
[----:B------:R-:W-:Y:S05]  /*4730*/  BSYNC B1 ;  /* 0x0000000000017941 */ /* 0x000fea0003800000 */
.L_x_137:
[----:B0----5:R-:W-:Y:S01]  /*4740*/  FMUL R3, R25, R22 ;  /* 0x0000001619037220 */ /* 0x021fe20000400000 */
[----:B------:R-:W-:Y:S01]  /*4750*/  ISETP.GT.AND P0, PT, R2, RZ, P1 ;  /* 0x000000ff0200720c */ /* 0x000fe20000f04270 */
[----:B------:R-:W-:Y:S02]  /*4760*/  BSSY B1, `(.L_x_139) ;  /* 0x0000005000017945 */ /* 0x000fe40003800000 */
[----:B------:R-:W-:-:S05]  /*4770*/  FFMA R3, R76, R23, R3 ;  /* 0x000000174c037223 */ /* 0x000fca0000000003 */
[----:B------:R0:W-:Y:S05]  /*4780*/  @P3 STG.E desc[UR50][R4.64+0x1a0], R3 ;  /* 0x0001a00304003986 */ /* 0x0001ea000c101932 */
[----:B------:R-:W-:Y:S05]  /*4790*/  @!P0 BRA `(.L_x_140) ;  /* 0x0000000000048947 */ /* 0x000fea0003800000 */
[----:B------:R0:W5:Y:S02]  /*47a0*/  LDG.E.LTC128B R25, desc[UR50][R6.64+0x1a4] ;  /* 0x0001a43206197981 */ /* 0x000164000c1e1920 */
.L_x_140:
[----:B------:R-:W-:Y:S05]  /*47b0*/  BSYNC B1 ;  /* 0x0000000000017941 */ /* 0x000fea0003800000 */
.L_x_139:
[----:B-----5:R-:W-:Y:S01]  /*47c0*/  FMUL R12, R25, R22 ;  /* 0x00000016190c7220 */ /* 0x020fe20000400000 */
[----:B------:R-:W-:Y:S01]  /*47d0*/  ISETP.GT.AND P2, PT, R2, 0x8, P2 ;  /* 0x000000080200780c */ /* 0x000fe20001744270 */
[----:B------:R-:W-:Y:S02]  /*47e0*/  BSSY B1, `(.L_x_141) ;  /* 0x0000005000017945 */ /* 0x000fe40003800000 */
[----:B------:R-:W-:-:S05]  /*47f0*/  FFMA R77, R77, R23, R12 ;  /* 0x000000174d4d7223 */ /* 0x000fca000000000c */
[----:B------:R0:W-:Y:S05]  /*4800*/  @P0 STG.E desc[UR50][R4.64+0x1a4], R77 ;  /* 0x0001a44d04000986 */ /* 0x0001ea000c101932 */
[----:B------:R-:W-:Y:S05]  /*4810*/  @!P2 BRA `(.L_x_142) ;  /* 0x000000000004a947 */ /* 0x000fea0003800000 */
[----:B------:R0:W5:Y:S02]  /*4820*/  LDG.E.LTC128B R25, desc[UR50][R8.64+0x1a0] ;  /* 0x0001a03208197981 */ /* 0x000164000c1e1920 */
.L_x_142:
[----:B------:R-:W-:Y:S05]  /*4830*/  BSYNC B1 ;  /* 0x0000000000017941 */ /* 0x000fea0003800000 */
.L_x_141:
        /* <DEDUP_REMOVED lines=8> */
.L_x_144:
[----:B------:R-:W-:Y:S05]  /*48c0*/  BSYNC B1 ;  /* 0x0000000000017941 */ /* 0x000fea0003800000 */
.L_x_143:
        /* <DEDUP_REMOVED lines=8> */
.L_x_146:
[----:B------:R-:W-:Y:S05]  /*4950*/  BSYNC B1 ;  /* 0x0000000000017941 */ /* 0x000fea0003800000 */
.L_x_145:
[----:B0----5:R-:W-:Y:S01]  /*4960*/  FMUL R3, R25, R22 ;  /* 0x0000001619037220 */ /* 0x021fe20000400000 */
[----:B------:R-:W-:Y:S01]  /*4970*/  ISETP.GT.AND P1, PT, R2, RZ, P2 ;  /* 0x000000ff0200720c */ /* 0x000fe20001724270 */
[----:B------:R-:W-:Y:S02]  /*4980*/  BSSY B1, `(.L_x_147) ;  /* 0x0000005000017945 */ /* 0x000fe40003800000 */
[----:B------:R-:W-:-:S05]  /*4990*/  FFMA R3, R80, R23, R3 ;  /* 0x0000001750037223 */ /* 0x000fca0000000003 */
[----:B------:R0:W-:Y:S05]  /*49a0*/  @P3 STG.E desc[UR50][R4.64+0x1c0], R3 ;  /* 0x0001c00304003986 */ /* 0x0001ea000c101932 */
[----:B------:R-:W-:Y:S05]  /*49b0*/  @!P1 BRA `(.L_x_148) ;  /* 0x0000000000049947 */ /* 0x000fea0003800000 */
[----:B------:R0:W5:Y:S02]  /*49c0*/  LDG.E.LTC128B R25, desc[UR50][R6.64+0x1c4] ;  /* 0x0001c43206197981 */ /* 0x000164000c1e1920 */
.L_x_148:
[----:B------:R-:W-:Y:S05]  /*49d0*/  BSYNC B1 ;  /* 0x0000000000017941 */ /* 0x000fea0003800000 */
.L_x_147:
[----:B-----5:R-:W-:Y:S01]  /*49e0*/  FMUL R12, R25, R22 ;  /* 0x00000016190c7220 */ /* 0x020fe20000400000 */
[----:B------:R-:W-:Y:S01]  /*49f0*/  ISETP.GT.AND P0, PT, R2, 0x8, P0 ;  /* 0x000000080200780c */ /* 0x000fe20000704270 */
[----:B------:R-:W-:Y:S02]  /*4a00*/  BSSY B1, `(.L_x_149) ;  /* 0x0000005000017945 */ /* 0x000fe40003800000 */
[----:B------:R-:W-:-:S05]  /*4a10*/  FFMA R81, R81, R23, R12 ;  /* 0x0000001751517223 */ /* 0x000fca000000000c */
[----:B------:R0:W-:Y:S05]  /*4a20*/  @P1 STG.E desc[UR50][R4.64+0x1c4], R81 ;  /* 0x0001c45104001986 */ /* 0x0001ea000c101932 */
[----:B------:R-:W-:Y:S05]  /*4a30*/  @!P0 BRA `(.L_x_150) ;  /* 0x0000000000048947 */ /* 0x000fea0003800000 */
[----:B------:R0:W5:Y:S02]  /*4a40*/  LDG.E.LTC128B R25, desc[UR50][R8.64+0x1c0] ;  /* 0x0001c03208197981 */ /* 0x000164000c1e1920 */
.L_x_150:
[----:B------:R-:W-:Y:S05]  /*4a50*/  BSYNC B1 ;  /* 0x0000000000017941 */ /* 0x000fea0003800000 */
.L_x_149:
        /* <DEDUP_REMOVED lines=8> */
.L_x_152:
[----:B------:R-:W-:Y:S05]  /*4ae0*/  BSYNC B1 ;  /* 0x0000000000017941 */ /* 0x000fea0003800000 */
.L_x_151:
        /* <DEDUP_REMOVED lines=8> */
.L_x_154:
[----:B------:R-:W-:Y:S05]  /*4b70*/  BSYNC B1 ;  /* 0x0000000000017941 */ /* 0x000fea0003800000 */
.L_x_153:
[----:B0----5:R-:W-:Y:S01]  /*4b80*/  FMUL R3, R25, R22 ;  /* 0x0000001619037220 */ /* 0x021fe20000400000 */
[----:B------:R-:W-:Y:S01]  /*4b90*/  ISETP.GT.AND P2, PT, R2, RZ, P0 ;  /* 0x000000ff0200720c */ /* 0x000fe20000744270 */
[----:B------:R-:W-:Y:S02]  /*4ba0*/  BSSY B1, `(.L_x_155) ;  /* 0x0000005000017945 */ /* 0x000fe40003800000 */
[----:B------:R-:W-:-:S05]  /*4bb0*/  FFMA R3, R84, R23, R3 ;  /* 0x0000001754037223 */ /* 0x000fca0000000003 */
[----:B------:R0:W-:Y:S05]  /*4bc0*/  @P3 STG.E desc[UR50][R4.64+0x1e0], R3 ;  /* 0x0001e00304003986 */ /* 0x0001ea000c101932 */
[----:B------:R-:W-:Y:S05]  /*4bd0*/  @!P2 BRA `(.L_x_156) ;  /* 0x000000000004a947 */ /* 0x000fea0003800000 */
[----:B------:R0:W5:Y:S02]  /*4be0*/  LDG.E.LTC128B R25, desc[UR50][R6.64+0x1e4] ;  /* 0x0001e43206197981 */ /* 0x000164000c1e1920 */
.L_x_156:
[----:B------:R-:W-:Y:S05]  /*4bf0*/  BSYNC B1 ;  /* 0x0000000000017941 */ /* 0x000fea0003800000 */
.L_x_155:
[----:B-----5:R-:W-:Y:S01]  /*4c00*/  FMUL R12, R25, R22 ;  /* 0x00000016190c7220 */ /* 0x020fe20000400000 */
[----:B------:R-:W-:Y:S01]  /*4c10*/  ISETP.GT.AND P1, PT, R2, 0x8, P1 ;  /* 0x000000080200780c */ /* 0x000fe20000f24270 */
[----:B------:R-:W-:Y:S02]  /*4c20*/  BSSY B1, `(.L_x_157) ;  /* 0x0000005000017945 */ /* 0x000fe40003800000 */
[----:B------:R-:W-:-:S05]  /*4c30*/  FFMA R85, R85, R23, R12 ;  /* 0x0000001755557223 */ /* 0x000fca000000000c */
[----:B------:R0:W-:Y:S05]  /*4c40*/  @P2 STG.E desc[UR50][R4.64+0x1e4], R85 ;  /* 0x0001e45504002986 */ /* 0x0001ea000c101932 */
[----:B------:R-:W-:Y:S05]  /*4c50*/  @!P1 BRA `(.L_x_158) ;  /* 0x0000000000049947 */ /* 0x000fea0003800000 */
[----:B------:R0:W5:Y:S02]  /*4c60*/  LDG.E.LTC128B R25, desc[UR50][R8.64+0x1e0] ;  /* 0x0001e03208197981 */ /* 0x000164000c1e1920 */
.L_x_158:
[----:B------:R-:W-:Y:S05]  /*4c70*/  BSYNC B1 ;  /* 0x0000000000017941 */ /* 0x000fea0003800000 */
.L_x_157:
        /* <DEDUP_REMOVED lines=8> */
.L_x_160:
[----:B------:R-:W-:Y:S05]  /*4d00*/  BSYNC B1 ;  /* 0x0000000000017941 */ /* 0x000fea0003800000 */
.L_x_159:
        /* <DEDUP_REMOVED lines=8> */
.L_x_162:
[----:B------:R-:W-:Y:S05]  /*4d90*/  BSYNC B1 ;  /* 0x0000000000017941 */ /* 0x000fea0003800000 */
.L_x_161:
[----:B0----5:R-:W-:Y:S01]  /*4da0*/  FMUL R3, R25, R22 ;  /* 0x0000001619037220 */ /* 0x021fe20000400000 */
[----:B------:R-:W-:Y:S01]  /*4db0*/  ISETP.GT.AND P0, PT, R2, RZ, P1 ;  /* 0x000000ff0200720c */ /* 0x000fe20000f04270 */
[----:B------:R-:W-:Y:S02]  /*4dc0*/  BSSY B1, `(.L_x_163) ;  /* 0x0000005000017945 */ /* 0x000fe40003800000 */
[----:B------:R-:W-:-:S05]  /*4dd0*/  FFMA R3, R88, R23, R3 ;  /* 0x0000001758037223 */ /* 0x000fca0000000003 */
[----:B------:R0:W-:Y:S05]  /*4de0*/  @P3 STG.E desc[UR50][R4.64+0x200], R3 ;  /* 0x0002000304003986 */ /* 0x0001ea000c101932 */
[----:B------:R-:W-:Y:S05]  /*4df0*/  @!P0 BRA `(.L_x_164) ;  /* 0x0000000000048947 */ /* 0x000fea0003800000 */
[----:B------:R0:W5:Y:S02]  /*4e00*/  LDG.E.LTC128B R25, desc[UR50][R6.64+0x204] ;  /* 0x0002043206197981 */ /* 0x000164000c1e1920 */
.L_x_164:
[----:B------:R-:W-:Y:S05]  /*4e10*/  BSYNC B1 ;  /* 0x0000000000017941 */ /* 0x000fea0003800000 */
.L_x_163:
[----:B-----5:R-:W-:Y:S01]  /*4e20*/  FMUL R12, R25, R22 ;  /* 0x00000016190c7220 */ /* 0x020fe20000400000 */
[----:B------:R-:W-:Y:S01]  /*4e30*/  ISETP.GT.AND P2, PT, R2, 0x8, P2 ;  /* 0x000000080200780c */ /* 0x000fe20001744270 */
[----:B------:R-:W-:Y:S02]  /*4e40*/  BSSY B1, `(.L_x_165) ;  /* 0x0000005000017945 */ /* 0x000fe40003800000 */
[----:B------:R-:W-:-:S05]  /*4e50*/  FFMA R89, R89, R23, R12 ;  /* 0x0000001759597223 */ /* 0x000fca000000000c */
[----:B------:R0:W-:Y:S05]  /*4e60*/  @P0 STG.E desc[UR50][R4.64+0x204], R89 ;  /* 0x0002045904000986 */ /* 0x0001ea000c101932 */
[----:B------:R-:W-:Y:S05]  /*4e70*/  @!P2 BRA `(.L_x_166) ;  /* 0x000000000004a947 */ /* 0x000fea0003800000 */
[----:B------:R0:W5:Y:S02]  /*4e80*/  LDG.E.LTC128B R25, desc[UR50][R8.64+0x200] ;  /* 0x0002003208197981 */ /* 0x000164000c1e1920 */
.L_x_166:
[----:B------:R-:W-:Y:S05]  /*4e90*/  BSYNC B1 ;  /* 0x0000000000017941 */ /* 0x000fea0003800000 */
.L_x_165:
        /* <DEDUP_REMOVED lines=8> */
.L_x_168:
[----:B------:R-:W-:Y:S05]  /*4f20*/  BSYNC B1 ;  /* 0x0000000000017941 */ /* 0x000fea0003800000 */
.L_x_167:
        /* <DEDUP_REMOVED lines=8> */
.L_x_170:
[----:B------:R-:W-:Y:S05]  /*4fb0*/  BSYNC B1 ;  /* 0x0000000000017941 */ /* 0x000fea0003800000 */
.L_x_169:
[----:B0----5:R-:W-:Y:S01]  /*4fc0*/  FMUL R3, R25, R22 ;  /* 0x0000001619037220 */ /* 0x021fe20000400000 */
[----:B------:R-:W-:Y:S01]  /*4fd0*/  ISETP.GT.AND P1, PT, R2, RZ, P2 ;  /* 0x000000ff0200720c */ /* 0x000fe20001724270 */
[----:B------:R-:W-:Y:S02]  /*4fe0*/  BSSY B1, `(.L_x_171) ;  /* 0x0000005000017945 */ /* 0x000fe40003800000 */
[----:B------:R-:W-:-:S05]  /*4ff0*/  FFMA R3, R92, R23, R3 ;  /* 0x000000175c037223 */ /* 0x000fca0000000003 */
[----:B------:R0:W-:Y:S05]  /*5000*/  @P3 STG.E desc[UR50][R4.64+0x220], R3 ;  /* 0x0002200304003986 */ /* 0x0001ea000c101932 */
[----:B------:R-:W-:Y:S05]  /*5010*/  @!P1 BRA `(.L_x_172) ;  /* 0x0000000000049947 */ /* 0x000fea0003800000 */
[----:B------:R0:W5:Y:S02]  /*5020*/  LDG.E.LTC128B R25, desc[UR50][R6.64+0x224] ;  /* 0x0002243206197981 */ /* 0x000164000c1e1920 */
.L_x_172:
[----:B------:R-:W-:Y:S05]  /*5030*/  BSYNC B1 ;  /* 0x0000000000017941 */ /* 0x000fea0003800000 */
.L_x_171:
[----:B-----5:R-:W-:Y:S01]  /*5040*/  FMUL R12, R25, R22 ;  /* 0x00000016190c7220 */ /* 0x020fe20000400000 */
[----:B------:R-:W-:Y:S01]  /*5050*/  ISETP.GT.AND P0, PT, R2, 0x8, P0 ;  /* 0x000000080200780c */ /* 0x000fe20000704270 */
[----:B------:R-:W-:Y:S02]  /*5060*/  BSSY B1, `(.L_x_173) ;  /* 0x0000005000017945 */ /* 0x000fe40003800000 */
[----:B------:R-:W-:-:S05]  /*5070*/  FFMA R93, R93, R23, R12 ;  /* 0x000000175d5d7223 */ /* 0x000fca000000000c */
[----:B------:R0:W-:Y:S05]  /*5080*/  @P1 STG.E desc[UR50][R4.64+0x224], R93 ;  /* 0x0002245d04001986 */ /* 0x0001ea000c101932 */
[----:B------:R-:W-:Y:S05]  /*5090*/  @!P0 BRA `(.L_x_174) ;  /* 0x0000000000048947 */ /* 0x000fea0003800000 */
[----:B------:R0:W5:Y:S02]  /*50a0*/  LDG.E.LTC128B R25, desc[UR50][R8.64+0x220] ;  /* 0x0002203208197981 */ /* 0x000164000c1e1920 */
.L_x_174:
[----:B------:R-:W-:Y:S05]  /*50b0*/  BSYNC B1 ;  /* 0x0000000000017941 */ /* 0x000fea0003800000 */
.L_x_173:
        /* <DEDUP_REMOVED lines=8> */
.L_x_176:
[----:B------:R-:W-:Y:S05]  /*5140*/  BSYNC B1 ;  /* 0x0000000000017941 */ /* 0x000fea0003800000 */
.L_x_175:
        /* <DEDUP_REMOVED lines=8> */
.L_x_178:
[----:B------:R-:W-:Y:S05]  /*51d0*/  BSYNC B1 ;  /* 0x0000000000017941 */ /* 0x000fea0003800000 */
.L_x_177:
[----:B0----5:R-:W-:Y:S01]  /*51e0*/  FMUL R3, R25, R22 ;  /* 0x0000001619037220 */ /* 0x021fe20000400000 */
[----:B------:R-:W-:Y:S01]  /*51f0*/  ISETP.GT.AND P2, PT, R2, RZ, P0 ;  /* 0x000000ff0200720c */ /* 0x000fe20000744270 */
[----:B------:R-:W-:Y:S02]  /*5200*/  BSSY B1, `(.L_x_179) ;  /* 0x0000005000017945 */ /* 0x000fe40003800000 */
[----:B------:R-:W-:-:S05]  /*5210*/  FFMA R3, R96, R23, R3 ;  /* 0x0000001760037223 */ /* 0x000fca0000000003 */
[----:B------:R0:W-:Y:S05]  /*5220*/  @P3 STG.E desc[UR50][R4.64+0x240], R3 ;  /* 0x0002400304003986 */ /* 0x0001ea000c101932 */
[----:B------:R-:W-:Y:S05]  /*5230*/  @!P2 BRA `(.L_x_180) ;  /* 0x000000000004a947 */ /* 0x000fea0003800000 */
[----:B------:R0:W5:Y:S02]  /*5240*/  LDG.E.LTC128B R25, desc[UR50][R6.64+0x244] ;  /* 0x0002443206197981 */ /* 0x000164000c1e1920 */
.L_x_180:
[----:B------:R-:W-:Y:S05]  /*5250*/  BSYNC B1 ;  /* 0x0000000000017941 */ /* 0x000fea0003800000 */
.L_x_179:
[----:B-----5:R-:W-:Y:S01]  /*5260*/  FMUL R12, R25, R22 ;  /* 0x00000016190c7220 */ /* 0x020fe20000400000 */
[----:B------:R-:W-:Y:S01]  /*5270*/  ISETP.GT.AND P1, PT, R2, 0x8, P1 ;  /* 0x000000080200780c */ /* 0x000fe20000f24270 */
[----:B------:R-:W-:Y:S02]  /*5280*/  BSSY B1, `(.L_x_181) ;  /* 0x0000005000017945 */ /* 0x000fe40003800000 */
[----:B------:R-:W-:-:S05]  /*5290*/  FFMA R97, R97, R23, R12 ;  /* 0x0000001761617223 */ /* 0x000fca000000000c */
[----:B------:R0:W-:Y:S05]  /*52a0*/  @P2 STG.E desc[UR50][R4.64+0x244], R97 ;  /* 0x0002446104002986 */ /* 0x0001ea000c101932 */
[----:B------:R-:W-:Y:S05]  /*52b0*/  @!P1 BRA `(.L_x_182) ;  /* 0x0000000000049947 */ /* 0x000fea0003800000 */
[----:B------:R0:W5:Y:S02]  /*52c0*/  LDG.E.LTC128B R25, desc[UR50][R8.64+0x240] ;  /* 0x0002403208197981 */ /* 0x000164000c1e1920 */
.L_x_182:
[----:B------:R-:W-:Y:S05]  /*52d0*/  BSYNC B1 ;  /* 0x0000000000017941 */ /* 0x000fea0003800000 */
.L_x_181:
        /* <DEDUP_REMOVED lines=8> */
.L_x_184:
[----:B------:R-:W-:Y:S05]  /*5360*/  BSYNC B1 ;  /* 0x0000000000017941 */ /* 0x000fea0003800000 */
.L_x_183:
        /* <DEDUP_REMOVED lines=8> */
.L_x_186:
[----:B------:R-:W-:Y:S05]  /*53f0*/  BSYNC B1 ;  /* 0x0000000000017941 */ /* 0x000fea0003800000 */
.L_x_185:
[----:B0----5:R-:W-:Y:S01]  /*5400*/  FMUL R3, R25, R22 ;  /* 0x0000001619037220 */ /* 0x021fe20000400000 */
[----:B------:R-:W-:Y:S01]  /*5410*/  ISETP.GT.AND P0, PT, R2, RZ, P1 ;  /* 0x000000ff0200720c */ /* 0x000fe20000f04270 */
[----:B------:R-:W-:Y:S02]  /*5420*/  BSSY B1, `(.L_x_187) ;  /* 0x0000005000017945 */ /* 0x000fe40003800000 */
[----:B------:R-:W-:-:S05]  /*5430*/  FFMA R3, R100, R23, R3 ;  /* 0x0000001764037223 */ /* 0x000fca0000000003 */
[----:B------:R0:W-:Y:S05]  /*5440*/  @P3 STG.E desc[UR50][R4.64+0x260], R3 ;  /* 0x0002600304003986 */ /* 0x0001ea000c101932 */
[----:B------:R-:W-:Y:S05]  /*5450*/  @!P0 BRA `(.L_x_188) ;  /* 0x0000000000048947 */ /* 0x000fea0003800000 */
[----:B------:R0:W5:Y:S02]  /*5460*/  LDG.E.LTC128B R25, desc[UR50][R6.64+0x264] ;  /* 0x0002643206197981 */ /* 0x000164000c1e1920 */
.L_x_188:
[----:B------:R-:W-:Y:S05]  /*5470*/  BSYNC B1 ;  /* 0x0000000000017941 */ /* 0x000fea0003800000 */
.L_x_187:
[----:B-----5:R-:W-:Y:S01]  /*5480*/  FMUL R12, R25, R22 ;  /* 0x00000016190c7220 */ /* 0x020fe20000400000 */
[----:B------:R-:W-:Y:S01]  /*5490*/  ISETP.GT.AND P2, PT, R2, 0x8, P2 ;  /* 0x000000080200780c */ /* 0x000fe20001744270 */
[----:B------:R-:W-:Y:S02]  /*54a0*/  BSSY B1, `(.L_x_189) ;  /* 0x0000005000017945 */ /* 0x000fe40003800000 */
[----:B------:R-:W-:-:S05]  /*54b0*/  FFMA R101, R101, R23, R12 ;  /* 0x0000001765657223 */ /* 0x000fca000000000c */
[----:B------:R0:W-:Y:S05]  /*54c0*/  @P0 STG.E desc[UR50][R4.64+0x264], R101 ;  /* 0x0002646504000986 */ /* 0x0001ea000c101932 */
[----:B------:R-:W-:Y:S05]  /*54d0*/  @!P2 BRA `(.L_x_190) ;  /* 0x000000000004a947 */ /* 0x000fea0003800000 */
[----:B------:R0:W5:Y:S02]  /*54e0*/  LDG.E.LTC128B R25, desc[UR50][R8.64+0x260] ;  /* 0x0002603208197981 */ /* 0x000164000c1e1920 */
.L_x_190:
[----:B------:R-:W-:Y:S05]  /*54f0*/  BSYNC B1 ;  /* 0x0000000000017941 */ /* 0x000fea0003800000 */
.L_x_189:
        /* <DEDUP_REMOVED lines=8> */
.L_x_192:
[----:B------:R-:W-:Y:S05]  /*5580*/  BSYNC B1 ;  /* 0x0000000000017941 */ /* 0x000fea0003800000 */
.L_x_191:
        /* <DEDUP_REMOVED lines=8> */
.L_x_194:
[----:B------:R-:W-:Y:S05]  /*5610*/  BSYNC B1 ;  /* 0x0000000000017941 */ /* 0x000fea0003800000 */
.L_x_193:
[----:B0----5:R-:W-:Y:S01]  /*5620*/  FMUL R3, R25, R22 ;  /* 0x0000001619037220 */ /* 0x021fe20000400000 */
[----:B------:R-:W-:Y:S01]  /*5630*/  ISETP.GT.AND P1, PT, R2, RZ, P2 ;  /* 0x000000ff0200720c */ /* 0x000fe20001724270 */
[----:B------:R-:W-:Y:S02]  /*5640*/  BSSY B1, `(.L_x_195) ;  /* 0x0000005000017945 */ /* 0x000fe40003800000 */
[----:B------:R-:W-:-:S05]  /*5650*/  FFMA R3, R104, R23, R3 ;  /* 0x0000001768037223 */ /* 0x000fca0000000003 */
[----:B------:R0:W-:Y:S05]  /*5660*/  @P3 STG.E desc[UR50][R4.64+0x280], R3 ;  /* 0x0002800304003986 */ /* 0x0001ea000c101932 */
[----:B------:R-:W-:Y:S05]  /*5670*/  @!P1 BRA `(.L_x_196) ;  /* 0x0000000000049947 */ /* 0x000fea0003800000 */
[----:B------:R0:W5:Y:S02]  /*5680*/  LDG.E.LTC128B R25, desc[UR50][R6.64+0x284] ;  /* 0x0002843206197981 */ /* 0x000164000c1e1920 */
.L_x_196:
[----:B------:R-:W-:Y:S05]  /*5690*/  BSYNC B1 ;  /* 0x0000000000017941 */ /* 0x000fea0003800000 */
.L_x_195:
[----:B-----5:R-:W-:Y:S01]  /*56a0*/  FMUL R12, R25, R22 ;  /* 0x00000016190c7220 */ /* 0x020fe20000400000 */
[----:B------:R-:W-:Y:S01]  /*56b0*/  ISETP.GT.AND P0, PT, R2, 0x8, P0 ;  /* 0x000000080200780c */ /* 0x000fe20000704270 */
[----:B------:R-:W-:Y:S02]  /*56c0*/  BSSY B1, `(.L_x_197) ;  /* 0x0000005000017945 */ /* 0x000fe40003800000 */
[----:B------:R-:W-:-:S05]  /*56d0*/  FFMA R105, R105, R23, R12 ;  /* 0x0000001769697223 */ /* 0x000fca000000000c */
[----:B------:R0:W-:Y:S05]  /*56e0*/  @P1 STG.E desc[UR50][R4.64+0x284], R105 ;  /* 0x0002846904001986 */ /* 0x0001ea000c101932 */
[----:B------:R-:W-:Y:S05]  /*56f0*/  @!P0 BRA `(.L_x_198) ;  /* 0x0000000000048947 */ /* 0x000fea0003800000 */
[----:B------:R0:W5:Y:S02]  /*5700*/  LDG.E.LTC128B R25, desc[UR50][R8.64+0x280] ;  /* 0x0002803208197981 */ /* 0x000164000c1e1920 */
.L_x_198:
[----:B------:R-:W-:Y:S05]  /*5710*/  BSYNC B1 ;  /* 0x0000000000017941 */ /* 0x000fea0003800000 */
.L_x_197:
        /* <DEDUP_REMOVED lines=8> */
.L_x_200:
[----:B------:R-:W-:Y:S05]  /*57a0*/  BSYNC B1 ;  /* 0x0000000000017941 */ /* 0x000fea0003800000 */
.L_x_199:
        /* <DEDUP_REMOVED lines=8> */
.L_x_202:
[----:B------:R-:W-:Y:S05]  /*5830*/  BSYNC B1 ;  /* 0x0000000000017941 */ /* 0x000fea0003800000 */
.L_x_201:
[----:B0----5:R-:W-:Y:S01]  /*5840*/  FMUL R3, R25, R22 ;  /* 0x0000001619037220 */ /* 0x021fe20000400000 */
[----:B------:R-:W-:Y:S01]  /*5850*/  ISETP.GT.AND P2, PT, R2, RZ, P0 ;  /* 0x000000ff0200720c */ /* 0x000fe20000744270 */
[----:B------:R-:W-:Y:S02]  /*5860*/  BSSY B1, `(.L_x_203) ;  /* 0x0000005000017945 */ /* 0x000fe40003800000 */
[----:B------:R-:W-:-:S05]  /*5870*/  FFMA R3, R108, R23, R3 ;  /* 0x000000176c037223 */ /* 0x000fca0000000003 */
[----:B------:R0:W-:Y:S05]  /*5880*/  @P3 STG.E desc[UR50][R4.64+0x2a0], R3 ;  /* 0x0002a00304003986 */ /* 0x0001ea000c101932 */
[----:B------:R-:W-:Y:S05]  /*5890*/  @!P2 BRA `(.L_x_204) ;  /* 0x000000000004a947 */ /* 0x000fea0003800000 */
[----:B------:R0:W5:Y:S02]  /*58a0*/  LDG.E.LTC128B R25, desc[UR50][R6.64+0x2a4] ;  /* 0x0002a43206197981 */ /* 0x000164000c1e1920 */
.L_x_204:
[----:B------:R-:W-:Y:S05]  /*58b0*/  BSYNC B1 ;  /* 0x0000000000017941 */ /* 0x000fea0003800000 */
.L_x_203:
[----:B-----5:R-:W-:Y:S01]  /*58c0*/  FMUL R12, R25, R22 ;  /* 0x00000016190c7220 */ /* 0x020fe20000400000 */
[----:B------:R-:W-:Y:S01]  /*58d0*/  ISETP.GT.AND P1, PT, R2, 0x8, P1 ;  /* 0x000000080200780c */ /* 0x000fe20000f24270 */
[----:B------:R-:W-:Y:S02]  /*58e0*/  BSSY B1, `(.L_x_205) ;  /* 0x0000005000017945 */ /* 0x000fe40003800000 */
[----:B------:R-:W-:-:S05]  /*58f0*/  FFMA R109, R109, R23, R12 ;  /* 0x000000176d6d7223 */ /* 0x000fca000000000c */
[----:B------:R0:W-:Y:S05]  /*5900*/  @P2 STG.E desc[UR50][R4.64+0x2a4], R109 ;  /* 0x0002a46d04002986 */ /* 0x0001ea000c101932 */
[----:B------:R-:W-:Y:S05]  /*5910*/  @!P1 BRA `(.L_x_206) ;  /* 0x0000000000049947 */ /* 0x000fea0003800000 */
[----:B------:R0:W5:Y:S02]  /*5920*/  LDG.E.LTC128B R25, desc[UR50][R8.64+0x2a0] ;  /* 0x0002a03208197981 */ /* 0x000164000c1e1920 */
.L_x_206:
[----:B------:R-:W-:Y:S05]  /*5930*/  BSYNC B1 ;  /* 0x0000000000017941 */ /* 0x000fea0003800000 */
.L_x_205:
        /* <DEDUP_REMOVED lines=8> */
.L_x_208:
[----:B------:R-:W-:Y:S05]  /*59c0*/  BSYNC B1 ;  /* 0x0000000000017941 */ /* 0x000fea0003800000 */
.L_x_207:
        /* <DEDUP_REMOVED lines=8> */
.L_x_210:
[----:B------:R-:W-:Y:S05]  /*5a50*/  BSYNC B1 ;  /* 0x0000000000017941 */ /* 0x000fea0003800000 */
.L_x_209:
[----:B0----5:R-:W-:Y:S01]  /*5a60*/  FMUL R3, R25, R22 ;  /* 0x0000001619037220 */ /* 0x021fe20000400000 */
[----:B------:R-:W-:Y:S01]  /*5a70*/  ISETP.GT.AND P0, PT, R2, RZ, P1 ;  /* 0x000000ff0200720c */ /* 0x000fe20000f04270 */
[----:B------:R-:W-:Y:S02]  /*5a80*/  BSSY B1, `(.L_x_211) ;  /* 0x0000005000017945 */ /* 0x000fe40003800000 */
[----:B------:R-:W-:-:S05]  /*5a90*/  FFMA R3, R112, R23, R3 ;  /* 0x0000001770037223 */ /* 0x000fca0000000003 */
[----:B------:R0:W-:Y:S05]  /*5aa0*/  @P3 STG.E desc[UR50][R4.64+0x2c0], R3 ;  /* 0x0002c00304003986 */ /* 0x0001ea000c101932 */
[----:B------:R-:W-:Y:S05]  /*5ab0*/  @!P0 BRA `(.L_x_212) ;  /* 0x0000000000048947 */ /* 0x000fea0003800000 */
[----:B------:R0:W5:Y:S02]  /*5ac0*/  LDG.E.LTC128B R25, desc[UR50][R6.64+0x2c4] ;  /* 0x0002c43206197981 */ /* 0x000164000c1e1920 */
.L_x_212:
[----:B------:R-:W-:Y:S05]  /*5ad0*/  BSYNC B1 ;  /* 0x0000000000017941 */ /* 0x000fea0003800000 */
.L_x_211:
[----:B-----5:R-:W-:Y:S01]  /*5ae0*/  FMUL R12, R25, R22 ;  /* 0x00000016190c7220 */ /* 0x020fe20000400000 */
[----:B------:R-:W-:Y:S01]  /*5af0*/  ISETP.GT.AND P2, PT, R2, 0x8, P2 ;  /* 0x000000080200780c */ /* 0x000fe20001744270 */
[----:B------:R-:W-:Y:S02]  /*5b00*/  BSSY B1, `(.L_x_213) ;  /* 0x0000005000017945 */ /* 0x000fe40003800000 */
[----:B------:R-:W-:-:S05]  /*5b10*/  FFMA R113, R113, R23, R12 ;  /* 0x0000001771717223 */ /* 0x000fca000000000c */
[----:B------:R0:W-:Y:S05]  /*5b20*/  @P0 STG.E desc[UR50][R4.64+0x2c4], R113 ;  /* 0x0002c47104000986 */ /* 0x0001ea000c101932 */
[----:B------:R-:W-:Y:S05]  /*5b30*/  @!P2 BRA `(.L_x_214) ;  /* 0x000000000004a947 */ /* 0x000fea0003800000 */
[----:B------:R0:W5:Y:S02]  /*5b40*/  LDG.E.LTC128B R25, desc[UR50][R8.64+0x2c0] ;  /* 0x0002c03208197981 */ /* 0x000164000c1e1920 */
.L_x_214:
[----:B------:R-:W-:Y:S05]  /*5b50*/  BSYNC B1 ;  /* 0x0000000000017941 */ /* 0x000fea0003800000 */
.L_x_213:
        /* <DEDUP_REMOVED lines=8> */
.L_x_216:
[----:B------:R-:W-:Y:S05]  /*5be0*/  BSYNC B1 ;  /* 0x0000000000017941 */ /* 0x000fea0003800000 */
.L_x_215:
        /* <DEDUP_REMOVED lines=8> */
.L_x_218:
[----:B------:R-:W-:Y:S05]  /*5c70*/  BSYNC B1 ;  /* 0x0000000000017941 */ /* 0x000fea0003800000 */
.L_x_217:
[----:B0----5:R-:W-:Y:S01]  /*5c80*/  FMUL R3, R25, R22 ;  /* 0x0000001619037220 */ /* 0x021fe20000400000 */
[----:B------:R-:W-:Y:S01]  /*5c90*/  ISETP.GT.AND P1, PT, R2, RZ, P2 ;  /* 0x000000ff0200720c */ /* 0x000fe20001724270 */
[----:B------:R-:W-:Y:S02]  /*5ca0*/  BSSY B1, `(.L_x_219) ;  /* 0x0000005000017945 */ /* 0x000fe40003800000 */
[----:B------:R-:W-:-:S05]  /*5cb0*/  FFMA R3, R116, R23, R3 ;  /* 0x0000001774037223 */ /* 0x000fca0000000003 */
[----:B------:R0:W-:Y:S05]  /*5cc0*/  @P3 STG.E desc[UR50][R4.64+0x2e0], R3 ;  /* 0x0002e00304003986 */ /* 0x0001ea000c101932 */
[----:B------:R-:W-:Y:S05]  /*5cd0*/  @!P1 BRA `(.L_x_220) ;  /* 0x0000000000049947 */ /* 0x000fea0003800000 */
[----:B------:R0:W5:Y:S02]  /*5ce0*/  LDG.E.LTC128B R25, desc[UR50][R6.64+0x2e4] ;  /* 0x0002e43206197981 */ /* 0x000164000c1e1920 */
.L_x_220:
[----:B------:R-:W-:Y:S05]  /*5cf0*/  BSYNC B1 ;  /* 0x0000000000017941 */ /* 0x000fea0003800000 */
.L_x_219:
[----:B-----5:R-:W-:Y:S01]  /*5d00*/  FMUL R12, R25, R22 ;  /* 0x00000016190c7220 */ /* 0x020fe20000400000 */
[----:B------:R-:W-:Y:S01]  /*5d10*/  ISETP.GT.AND P0, PT, R2, 0x8, P0 ;  /* 0x000000080200780c */ /* 0x000fe20000704270 */
[----:B------:R-:W-:Y:S02]  /*5d20*/  BSSY B1, `(.L_x_221) ;  /* 0x0000005000017945 */ /* 0x000fe40003800000 */
[----:B------:R-:W-:-:S05]  /*5d30*/  FFMA R117, R117, R23, R12 ;  /* 0x0000001775757223 */ /* 0x000fca000000000c */
[----:B------:R0:W-:Y:S05]  /*5d40*/  @P1 STG.E desc[UR50][R4.64+0x2e4], R117 ;  /* 0x0002e47504001986 */ /* 0x0001ea000c101932 */
[----:B------:R-:W-:Y:S05]  /*5d50*/  @!P0 BRA `(.L_x_222) ;  /* 0x0000000000048947 */ /* 0x000fea0003800000 */
[----:B------:R0:W5:Y:S02]  /*5d60*/  LDG.E.LTC128B R25, desc[UR50][R8.64+0x2e0] ;  /* 0x0002e03208197981 */ /* 0x000164000c1e1920 */
.L_x_222:
[----:B------:R-:W-:Y:S05]  /*5d70*/  BSYNC B1 ;  /* 0x0000000000017941 */ /* 0x000fea0003800000 */
.L_x_221:
        /* <DEDUP_REMOVED lines=8> */
.L_x_224:
[----:B------:R-:W-:Y:S05]  /*5e00*/  BSYNC B1 ;  /* 0x0000000000017941 */ /* 0x000fea0003800000 */
.L_x_223:
        /* <DEDUP_REMOVED lines=8> */
.L_x_226:
[----:B------:R-:W-:Y:S05]  /*5e90*/  BSYNC B1 ;  /* 0x0000000000017941 */ /* 0x000fea0003800000 */
.L_x_225:
[----:B0----5:R-:W-:Y:S01]  /*5ea0*/  FMUL R3, R25, R22 ;  /* 0x0000001619037220 */ /* 0x021fe20000400000 */
[----:B------:R-:W-:Y:S01]  /*5eb0*/  ISETP.GT.AND P2, PT, R2, RZ, P0 ;  /* 0x000000ff0200720c */ /* 0x000fe20000744270 */
[----:B------:R-:W-:Y:S02]  /*5ec0*/  BSSY B1, `(.L_x_227) ;  /* 0x0000005000017945 */ /* 0x000fe40003800000 */
[----:B------:R-:W-:-:S05]  /*5ed0*/  FFMA R3, R120, R23, R3 ;  /* 0x0000001778037223 */ /* 0x000fca0000000003 */
[----:B------:R0:W-:Y:S05]  /*5ee0*/  @P3 STG.E desc[UR50][R4.64+0x300], R3 ;  /* 0x0003000304003986 */ /* 0x0001ea000c101932 */
[----:B------:R-:W-:Y:S05]  /*5ef0*/  @!P2 BRA `(.L_x_228) ;  /* 0x000000000004a947 */ /* 0x000fea0003800000 */
[----:B------:R0:W5:Y:S02]  /*5f00*/  LDG.E.LTC128B R25, desc[UR50][R6.64+0x304] ;  /* 0x0003043206197981 */ /* 0x000164000c1e1920 */
.L_x_228:
[----:B------:R-:W-:Y:S05]  /*5f10*/  BSYNC B1 ;  /* 0x0000000000017941 */ /* 0x000fea0003800000 */
.L_x_227:
[----:B-----5:R-:W-:Y:S01]  /*5f20*/  FMUL R12, R25, R22 ;  /* 0x00000016190c7220 */ /* 0x020fe20000400000 */
[----:B------:R-:W-:Y:S01]  /*5f30*/  ISETP.GT.AND P1, PT, R2, 0x8, P1 ;  /* 0x000000080200780c */ /* 0x000fe20000f24270 */
[----:B------:R-:W-:Y:S02]  /*5f40*/  BSSY B1, `(.L_x_229) ;  /* 0x0000005000017945 */ /* 0x000fe40003800000 */
[----:B------:R-:W-:-:S05]  /*5f50*/  FFMA R121, R121, R23, R12 ;  /* 0x0000001779797223 */ /* 0x000fca000000000c */
[----:B------:R0:W-:Y:S05]  /*5f60*/  @P2 STG.E desc[UR50][R4.64+0x304], R121 ;  /* 0x0003047904002986 */ /* 0x0001ea000c101932 */
[----:B------:R-:W-:Y:S05]  /*5f70*/  @!P1 BRA `(.L_x_230) ;  /* 0x0000000000049947 */ /* 0x000fea0003800000 */
[----:B------:R0:W5:Y:S02]  /*5f80*/  LDG.E.LTC128B R25, desc[UR50][R8.64+0x300] ;  /* 0x0003003208197981 */ /* 0x000164000c1e1920 */
.L_x_230:
[----:B------:R-:W-:Y:S05]  /*5f90*/  BSYNC B1 ;  /* 0x0000000000017941 */ /* 0x000fea0003800000 */
.L_x_229:
        /* <DEDUP_REMOVED lines=8> */
.L_x_232:
[----:B------:R-:W-:Y:S05]  /*6020*/  BSYNC B1 ;  /* 0x0000000000017941 */ /* 0x000fea0003800000 */
.L_x_231:
        /* <DEDUP_REMOVED lines=8> */
.L_x_234:
[----:B------:R-:W-:Y:S05]  /*60b0*/  BSYNC B1 ;  /* 0x0000000000017941 */ /* 0x000fea0003800000 */
.L_x_233:
[----:B0----5:R-:W-:Y:S01]  /*60c0*/  FMUL R3, R25, R22 ;  /* 0x0000001619037220 */ /* 0x021fe20000400000 */
[----:B------:R-:W-:Y:S01]  /*60d0*/  ISETP.GT.AND P0, PT, R2, RZ, P1 ;  /* 0x000000ff0200720c */ /* 0x000fe20000f04270 */
[----:B------:R-:W-:Y:S02]  /*60e0*/  BSSY B1, `(.L_x_235) ;  /* 0x0000005000017945 */ /* 0x000fe40003800000 */
[----:B------:R-:W-:-:S05]  /*60f0*/  FFMA R3, R124, R23, R3 ;  /* 0x000000177c037223 */ /* 0x000fca0000000003 */
[----:B------:R0:W-:Y:S05]  /*6100*/  @P3 STG.E desc[UR50][R4.64+0x320], R3 ;  /* 0x0003200304003986 */ /* 0x0001ea000c101932 */
[----:B------:R-:W-:Y:S05]  /*6110*/  @!P0 BRA `(.L_x_236) ;  /* 0x0000000000048947 */ /* 0x000fea0003800000 */
[----:B------:R0:W5:Y:S02]  /*6120*/  LDG.E.LTC128B R25, desc[UR50][R6.64+0x324] ;  /* 0x0003243206197981 */ /* 0x000164000c1e1920 */
.L_x_236:
[----:B------:R-:W-:Y:S05]  /*6130*/  BSYNC B1 ;  /* 0x0000000000017941 */ /* 0x000fea0003800000 */
.L_x_235:
[----:B-----5:R-:W-:Y:S01]  /*6140*/  FMUL R12, R25, R22 ;  /* 0x00000016190c7220 */ /* 0x020fe20000400000 */
[----:B------:R-:W-:Y:S01]  /*6150*/  ISETP.GT.AND P2, PT, R2, 0x8, P2 ;  /* 0x000000080200780c */ /* 0x000fe20001744270 */
[----:B------:R-:W-:Y:S02]  /*6160*/  BSSY B1, `(.L_x_237) ;  /* 0x0000005000017945 */ /* 0x000fe40003800000 */
[----:B------:R-:W-:-:S05]  /*6170*/  FFMA R125, R125, R23, R12 ;  /* 0x000000177d7d7223 */ /* 0x000fca000000000c */
[----:B------:R0:W-:Y:S05]  /*6180*/  @P0 STG.E desc[UR50][R4.64+0x324], R125 ;  /* 0x0003247d04000986 */ /* 0x0001ea000c101932 */
[----:B------:R-:W-:Y:S05]  /*6190*/  @!P2 BRA `(.L_x_238) ;  /* 0x000000000004a947 */ /* 0x000fea0003800000 */
[----:B------:R0:W5:Y:S02]  /*61a0*/  LDG.E.LTC128B R25, desc[UR50][R8.64+0x320] ;  /* 0x0003203208197981 */ /* 0x000164000c1e1920 */
.L_x_238:
[----:B------:R-:W-:Y:S05]  /*61b0*/  BSYNC B1 ;  /* 0x0000000000017941 */ /* 0x000fea0003800000 */
.L_x_237:
        /* <DEDUP_REMOVED lines=8> */
.L_x_240:
[----:B------:R-:W-:Y:S05]  /*6240*/  BSYNC B1 ;  /* 0x0000000000017941 */ /* 0x000fea0003800000 */
.L_x_239:
        /* <DEDUP_REMOVED lines=8> */
.L_x_242:
[----:B------:R-:W-:Y:S05]  /*62d0*/  BSYNC B1 ;  /* 0x0000000000017941 */ /* 0x000fea0003800000 */
.L_x_241:
[----:B0----5:R-:W-:Y:S01]  /*62e0*/  FMUL R3, R25, R22 ;  /* 0x0000001619037220 */ /* 0x021fe20000400000 */
[----:B------:R-:W-:Y:S01]  /*62f0*/  ISETP.GT.AND P1, PT, R2, RZ, P2 ;  /* 0x000000ff0200720c */ /* 0x000fe20001724270 */
[----:B------:R-:W-:Y:S02]  /*6300*/  BSSY B1, `(.L_x_243) ;  /* 0x0000005000017945 */ /* 0x000fe40003800000 */
[----:B------:R-:W-:-:S05]  /*6310*/  FFMA R3, R128, R23, R3 ;  /* 0x0000001780037223 */ /* 0x000fca0000000003 */
[----:B------:R0:W-:Y:S05]  /*6320*/  @P3 STG.E desc[UR50][R4.64+0x340], R3 ;  /* 0x0003400304003986 */ /* 0x0001ea000c101932 */
[----:B------:R-:W-:Y:S05]  /*6330*/  @!P1 BRA `(.L_x_244) ;  /* 0x0000000000049947 */ /* 0x000fea0003800000 */
[----:B------:R0:W5:Y:S02]  /*6340*/  LDG.E.LTC128B R25, desc[UR50][R6.64+0x344] ;  /* 0x0003443206197981 */ /* 0x000164000c1e1920 */
.L_x_244:
[----:B------:R-:W-:Y:S05]  /*6350*/  BSYNC B1 ;  /* 0x0000000000017941 */ /* 0x000fea0003800000 */
.L_x_243:
[----:B-----5:R-:W-:Y:S01]  /*6360*/  FMUL R12, R25, R22 ;  /* 0x00000016190c7220 */ /* 0x020fe20000400000 */
[----:B------:R-:W-:Y:S01]  /*6370*/  ISETP.GT.AND P0, PT, R2, 0x8, P0 ;  /* 0x000000080200780c */ /* 0x000fe20000704270 */
[----:B------:R-:W-:Y:S02]  /*6380*/  BSSY B1, `(.L_x_245) ;  /* 0x0000005000017945 */ /* 0x000fe40003800000 */
[----:B------:R-:W-:-:S05]  /*6390*/  FFMA R129, R129, R23, R12 ;  /* 0x0000001781817223 */ /* 0x000fca000000000c */
[----:B------:R0:W-:Y:S05]  /*63a0*/  @P1 STG.E desc[UR50][R4.64+0x344], R129 ;  /* 0x0003448104001986 */ /* 0x0001ea000c101932 */
[----:B------:R-:W-:Y:S05]  /*63b0*/  @!P0 BRA `(.L_x_246) ;  /* 0x0000000000048947 */ /* 0x000fea0003800000 */
[----:B------:R0:W5:Y:S02]  /*63c0*/  LDG.E.LTC128B R25, desc[UR50][R8.64+0x340] ;  /* 0x0003403208197981 */ /* 0x000164000c1e1920 */
.L_x_246:
[----:B------:R-:W-:Y:S05]  /*63d0*/  BSYNC B1 ;  /* 0x0000000000017941 */ /* 0x000fea0003800000 */
.L_x_245:
        /* <DEDUP_REMOVED lines=8> */
.L_x_248:
[----:B------:R-:W-:Y:S05]  /*6460*/  BSYNC B1 ;  /* 0x0000000000017941 */ /* 0x000fea0003800000 */
.L_x_247:
        /* <DEDUP_REMOVED lines=8> */
.L_x_250:
[----:B------:R-:W-:Y:S05]  /*64f0*/  BSYNC B1 ;  /* 0x0000000000017941 */ /* 0x000fea0003800000 */
.L_x_249:
[----:B0----5:R-:W-:Y:S01]  /*6500*/  FMUL R3, R25, R22 ;  /* 0x0000001619037220 */ /* 0x021fe20000400000 */
[----:B------:R-:W-:Y:S01]  /*6510*/  ISETP.GT.AND P2, PT, R2, RZ, P0 ;  /* 0x000000ff0200720c */ /* 0x000fe20000744270 */
[----:B------:R-:W-:Y:S02]  /*6520*/  BSSY B1, `(.L_x_251) ;  /* 0x0000005000017945 */ /* 0x000fe40003800000 */
[----:B------:R-:W-:-:S05]  /*6530*/  FFMA R3, R132, R23, R3 ;  /* 0x0000001784037223 */ /* 0x000fca0000000003 */
[----:B------:R0:W-:Y:S05]  /*6540*/  @P3 STG.E desc[UR50][R4.64+0x360], R3 ;  /* 0x0003600304003986 */ /* 0x0001ea000c101932 */
[----:B------:R-:W-:Y:S05]  /*6550*/  @!P2 BRA `(.L_x_252) ;  /* 0x000000000004a947 */ /* 0x000fea0003800000 */
[----:B------:R0:W5:Y:S02]  /*6560*/  LDG.E.LTC128B R25, desc[UR50][R6.64+0x364] ;  /* 0x0003643206197981 */ /* 0x000164000c1e1920 */
.L_x_252:
[----:B------:R-:W-:Y:S05]  /*6570*/  BSYNC B1 ;  /* 0x0000000000017941 */ /* 0x000fea0003800000 */
.L_x_251:
[----:B-----5:R-:W-:Y:S01]  /*6580*/  FMUL R12, R25, R22 ;  /* 0x00000016190c7220 */ /* 0x020fe20000400000 */
[----:B------:R-:W-:Y:S01]  /*6590*/  ISETP.GT.AND P1, PT, R2, 0x8, P1 ;  /* 0x000000080200780c */ /* 0x000fe20000f24270 */
[----:B------:R-:W-:Y:S02]  /*65a0*/  BSSY B1, `(.L_x_253) ;  /* 0x0000005000017945 */ /* 0x000fe40003800000 */
[----:B------:R-:W-:-:S05]  /*65b0*/  FFMA R133, R133, R23, R12 ;  /* 0x0000001785857223 */ /* 0x000fca000000000c */
[----:B------:R0:W-:Y:S05]  /*65c0*/  @P2 STG.E desc[UR50][R4.64+0x364], R133 ;  /* 0x0003648504002986 */ /* 0x0001ea000c101932 */
[----:B------:R-:W-:Y:S05]  /*65d0*/  @!P1 BRA `(.L_x_254) ;  /* 0x0000000000049947 */ /* 0x000fea0003800000 */
[----:B------:R0:W5:Y:S02]  /*65e0*/  LDG.E.LTC128B R25, desc[UR50][R8.64+0x360] ;  /* 0x0003603208197981 */ /* 0x000164000c1e1920 */
.L_x_254:
[----:B------:R-:W-:Y:S05]  /*65f0*/  BSYNC B1 ;  /* 0x0000000000017941 */ /* 0x000fea0003800000 */
.L_x_253:
        /* <DEDUP_REMOVED lines=8> */
.L_x_256:
[----:B------:R-:W-:Y:S05]  /*6680*/  BSYNC B1 ;  /* 0x0000000000017941 */ /* 0x000fea0003800000 */
.L_x_255:
        /* <DEDUP_REMOVED lines=8> */
.L_x_258:
[----:B------:R-:W-:Y:S05]  /*6710*/  BSYNC B1 ;  /* 0x0000000000017941 */ /* 0x000fea0003800000 */
.L_x_257:
[----:B0----5:R-:W-:Y:S01]  /*6720*/  FMUL R3, R25, R22 ;  /* 0x0000001619037220 */ /* 0x021fe20000400000 */
[----:B------:R-:W-:Y:S01]  /*6730*/  ISETP.GT.AND P0, PT, R2, RZ, P1 ;  /* 0x000000ff0200720c */ /* 0x000fe20000f04270 */
[----:B------:R-:W-:Y:S02]  /*6740*/  BSSY B1, `(.L_x_259) ;  /* 0x0000005000017945 */ /* 0x000fe40003800000 */
[----:B------:R-:W-:-:S05]  /*6750*/  FFMA R3, R136, R23, R3 ;  /* 0x0000001788037223 */ /* 0x000fca0000000003 */
[----:B------:R0:W-:Y:S05]  /*6760*/  @P3 STG.E desc[UR50][R4.64+0x380], R3 ;  /* 0x0003800304003986 */ /* 0x0001ea000c101932 */
[----:B------:R-:W-:Y:S05]  /*6770*/  @!P0 BRA `(.L_x_260) ;  /* 0x0000000000048947 */ /* 0x000fea0003800000 */
[----:B------:R0:W5:Y:S02]  /*6780*/  LDG.E.LTC128B R25, desc[UR50][R6.64+0x384] ;  /* 0x0003843206197981 */ /* 0x000164000c1e1920 */
.L_x_260:
[----:B------:R-:W-:Y:S05]  /*6790*/  BSYNC B1 ;  /* 0x0000000000017941 */ /* 0x000fea0003800000 */
.L_x_259:
[----:B-----5:R-:W-:Y:S01]  /*67a0*/  FMUL R12, R25, R22 ;  /* 0x00000016190c7220 */ /* 0x020fe20000400000 */
[----:B------:R-:W-:Y:S01]  /*67b0*/  ISETP.GT.AND P2, PT, R2, 0x8, P2 ;  /* 0x000000080200780c */ /* 0x000fe20001744270 */
[----:B------:R-:W-:Y:S02]  /*67c0*/  BSSY B1, `(.L_x_261) ;  /* 0x0000005000017945 */ /* 0x000fe40003800000 */
[----:B------:R-:W-:-:S05]  /*67d0*/  FFMA R137, R137, R23, R12 ;  /* 0x0000001789897223 */ /* 0x000fca000000000c */
[----:B------:R0:W-:Y:S05]  /*67e0*/  @P0 STG.E desc[UR50][R4.64+0x384], R137 ;  /* 0x0003848904000986 */ /* 0x0001ea000c101932 */
[----:B------:R-:W-:Y:S05]  /*67f0*/  @!P2 BRA `(.L_x_262) ;  /* 0x000000000004a947 */ /* 0x000fea0003800000 */
[----:B------:R0:W5:Y:S02]  /*6800*/  LDG.E.LTC128B R25, desc[UR50][R8.64+0x380] ;  /* 0x0003803208197981 */ /* 0x000164000c1e1920 */
.L_x_262:
[----:B------:R-:W-:Y:S05]  /*6810*/  BSYNC B1 ;  /* 0x0000000000017941 */ /* 0x000fea0003800000 */
.L_x_261:
        /* <DEDUP_REMOVED lines=8> */
.L_x_264:
[----:B------:R-:W-:Y:S05]  /*68a0*/  BSYNC B1 ;  /* 0x0000000000017941 */ /* 0x000fea0003800000 */
.L_x_263:
        /* <DEDUP_REMOVED lines=8> */
.L_x_266:
[----:B------:R-:W-:Y:S05]  /*6930*/  BSYNC B1 ;  /* 0x0000000000017941 */ /* 0x000fea0003800000 */
.L_x_265:
[----:B0----5:R-:W-:Y:S01]  /*6940*/  FMUL R3, R25, R22 ;  /* 0x0000001619037220 */ /* 0x021fe20000400000 */
[----:B------:R-:W-:Y:S01]  /*6950*/  ISETP.GT.AND P1, PT, R2, RZ, P2 ;  /* 0x000000ff0200720c */ /* 0x000fe20001724270 */
[----:B------:R-:W-:Y:S02]  /*6960*/  BSSY B1, `(.L_x_267) ;  /* 0x0000005000017945 */ /* 0x000fe40003800000 */
[----:B------:R-:W-:-:S05]  /*6970*/  FFMA R3, R140, R23, R3 ;  /* 0x000000178c037223 */ /* 0x000fca0000000003 */
[----:B------:R0:W-:Y:S05]  /*6980*/  @P3 STG.E desc[UR50][R4.64+0x3a0], R3 ;  /* 0x0003a00304003986 */ /* 0x0001ea000c101932 */
[----:B------:R-:W-:Y:S05]  /*6990*/  @!P1 BRA `(.L_x_268) ;  /* 0x0000000000049947 */ /* 0x000fea0003800000 */
[----:B------:R0:W5:Y:S02]  /*69a0*/  LDG.E.LTC128B R25, desc[UR50][R6.64+0x3a4] ;  /* 0x0003a43206197981 */ /* 0x000164000c1e1920 */
.L_x_268:
[----:B------:R-:W-:Y:S05]  /*69b0*/  BSYNC B1 ;  /* 0x0000000000017941 */ /* 0x000fea0003800000 */
.L_x_267:
[----:B-----5:R-:W-:Y:S01]  /*69c0*/  FMUL R12, R25, R22 ;  /* 0x00000016190c7220 */ /* 0x020fe20000400000 */
[----:B------:R-:W-:Y:S01]  /*69d0*/  ISETP.GT.AND P0, PT, R2, 0x8, P0 ;  /* 0x000000080200780c */ /* 0x000fe20000704270 */
[----:B------:R-:W-:Y:S02]  /*69e0*/  BSSY B1, `(.L_x_269) ;  /* 0x0000005000017945 */ /* 0x000fe40003800000 */
[----:B------:R-:W-:-:S05]  /*69f0*/  FFMA R141, R141, R23, R12 ;  /* 0x000000178d8d7223 */ /* 0x000fca000000000c */
[----:B------:R0:W-:Y:S05]  /*6a00*/  @P1 STG.E desc[UR50][R4.64+0x3a4], R141 ;  /* 0x0003a48d04001986 */ /* 0x0001ea000c101932 */
[----:B------:R-:W-:Y:S05]  /*6a10*/  @!P0 BRA `(.L_x_270) ;  /* 0x0000000000048947 */ /* 0x000fea0003800000 */
[----:B------:R0:W5:Y:S02]  /*6a20*/  LDG.E.LTC128B R25, desc[UR50][R8.64+0x3a0] ;  /* 0x0003a03208197981 */ /* 0x000164000c1e1920 */
.L_x_270:
[----:B------:R-:W-:Y:S05]  /*6a30*/  BSYNC B1 ;  /* 0x0000000000017941 */ /* 0x000fea0003800000 */
.L_x_269:
        /* <DEDUP_REMOVED lines=8> */
.L_x_272:
[----:B------:R-:W-:Y:S05]  /*6ac0*/  BSYNC B1 ;  /* 0x0000000000017941 */ /* 0x000fea0003800000 */
.L_x_271:
        /* <DEDUP_REMOVED lines=8> */
.L_x_274:
[----:B------:R-:W-:Y:S05]  /*6b50*/  BSYNC B1 ;  /* 0x0000000000017941 */ /* 0x000fea0003800000 */
.L_x_273:
[----:B0----5:R-:W-:Y:S01]  /*6b60*/  FMUL R3, R25, R22 ;  /* 0x0000001619037220 */ /* 0x021fe20000400000 */
[----:B------:R-:W-:Y:S01]  /*6b70*/  ISETP.GT.AND P2, PT, R2, RZ, P0 ;  /* 0x000000ff0200720c */ /* 0x000fe20000744270 */
[----:B------:R-:W-:Y:S02]  /*6b80*/  BSSY B1, `(.L_x_275) ;  /* 0x0000005000017945 */ /* 0x000fe40003800000 */
[----:B------:R-:W-:-:S05]  /*6b90*/  FFMA R3, R144, R23, R3 ;  /* 0x0000001790037223 */ /* 0x000fca0000000003 */
[----:B------:R0:W-:Y:S05]  /*6ba0*/  @P3 STG.E desc[UR50][R4.64+0x3c0], R3 ;  /* 0x0003c00304003986 */ /* 0x0001ea000c101932 */
[----:B------:R-:W-:Y:S05]  /*6bb0*/  @!P2 BRA `(.L_x_276) ;  /* 0x000000000004a947 */ /* 0x000fea0003800000 */
[----:B------:R0:W5:Y:S02]  /*6bc0*/  LDG.E.LTC128B R25, desc[UR50][R6.64+0x3c4] ;  /* 0x0003c43206197981 */ /* 0x000164000c1e1920 */
.L_x_276:
[----:B------:R-:W-:Y:S05]  /*6bd0*/  BSYNC B1 ;  /* 0x0000000000017941 */ /* 0x000fea0003800000 */
.L_x_275:
[----:B-----5:R-:W-:Y:S01]  /*6be0*/  FMUL R12, R25, R22 ;  /* 0x00000016190c7220 */ /* 0x020fe20000400000 */
[----:B------:R-:W-:Y:S01]  /*6bf0*/  ISETP.GT.AND P1, PT, R2, 0x8, P1 ;  /* 0x000000080200780c */ /* 0x000fe20000f24270 */
[----:B------:R-:W-:Y:S02]  /*6c00*/  BSSY B1, `(.L_x_277) ;  /* 0x0000005000017945 */ /* 0x000fe40003800000 */
[----:B------:R-:W-:-:S05]  /*6c10*/  FFMA R145, R145, R23, R12 ;  /* 0x0000001791917223 */ /* 0x000fca000000000c */
[----:B------:R0:W-:Y:S05]  /*6c20*/  @P2 STG.E desc[UR50][R4.64+0x3c4], R145 ;  /* 0x0003c49104002986 */ /* 0x0001ea000c101932 */
[----:B------:R-:W-:Y:S05]  /*6c30*/  @!P1 BRA `(.L_x_278) ;  /* 0x0000000000049947 */ /* 0x000fea0003800000 */
[----:B------:R0:W5:Y:S02]  /*6c40*/  LDG.E.LTC128B R25, desc[UR50][R8.64+0x3c0] ;  /* 0x0003c03208197981 */ /* 0x000164000c1e1920 */
.L_x_278:
[----:B------:R-:W-:Y:S05]  /*6c50*/  BSYNC B1 ;  /* 0x0000000000017941 */ /* 0x000fea0003800000 */
.L_x_277:
        /* <DEDUP_REMOVED lines=8> */
.L_x_280:
[----:B------:R-:W-:Y:S05]  /*6ce0*/  BSYNC B1 ;  /* 0x0000000000017941 */ /* 0x000fea0003800000 */
.L_x_279:
        /* <DEDUP_REMOVED lines=8> */
.L_x_282:
[----:B------:R-:W-:Y:S05]  /*6d70*/  BSYNC B1 ;  /* 0x0000000000017941 */ /* 0x000fea0003800000 */
.L_x_281:
[----:B0----5:R-:W-:Y:S01]  /*6d80*/  FMUL R3, R25, R22 ;  /* 0x0000001619037220 */ /* 0x021fe20000400000 */
[----:B------:R-:W-:Y:S01]  /*6d90*/  ISETP.GT.AND P0, PT, R2, RZ, P1 ;  /* 0x000000ff0200720c */ /* 0x000fe20000f04270 */
[----:B------:R-:W-:Y:S02]  /*6da0*/  BSSY B1, `(.L_x_283) ;  /* 0x0000005000017945 */ /* 0x000fe40003800000 */
[----:B------:R-:W-:-:S05]  /*6db0*/  FFMA R3, R148, R23, R3 ;  /* 0x0000001794037223 */ /* 0x000fca0000000003 */
[----:B------:R0:W-:Y:S05]  /*6dc0*/  @P3 STG.E desc[UR50][R4.64+0x3e0], R3 ;  /* 0x0003e00304003986 */ /* 0x0001ea000c101932 */
[----:B------:R-:W-:Y:S05]  /*6dd0*/  @!P0 BRA `(.L_x_284) ;  /* 0x0000000000048947 */ /* 0x000fea0003800000 */
[----:B------:R0:W5:Y:S02]  /*6de0*/  LDG.E.LTC128B R25, desc[UR50][R6.64+0x3e4] ;  /* 0x0003e43206197981 */ /* 0x000164000c1e1920 */
.L_x_284:
[----:B------:R-:W-:Y:S05]  /*6df0*/  BSYNC B1 ;  /* 0x0000000000017941 */ /* 0x000fea0003800000 */
.L_x_283:
[----:B-----5:R-:W-:Y:S01]  /*6e00*/  FMUL R0, R25, R22 ;  /* 0x0000001619007220 */ /* 0x020fe20000400000 */
[----:B------:R-:W-:Y:S01]  /*6e10*/  ISETP.GT.AND P2, PT, R2, 0x8, P2 ;  /* 0x000000080200780c */ /* 0x000fe20001744270 */
[----:B------:R-:W-:Y:S02]  /*6e20*/  BSSY B1, `(.L_x_285) ;  /* 0x0000005000017945 */ /* 0x000fe40003800000 */
[----:B------:R-:W-:-:S05]  /*6e30*/  FFMA R149, R149, R23, R0 ;  /* 0x0000001795957223 */ /* 0x000fca0000000000 */
[----:B------:R0:W-:Y:S05]  /*6e40*/  @P0 STG.E desc[UR50][R4.64+0x3e4], R149 ;  /* 0x0003e49504000986 */ /* 0x0001ea000c101932 */
[----:B------:R-:W-:Y:S05]  /*6e50*/  @!P2 BRA `(.L_x_286) ;  /* 0x000000000004a947 */ /* 0x000fea0003800000 */
[----:B------:R0:W5:Y:S02]  /*6e60*/  LDG.E.LTC128B R25, desc[UR50][R8.64+0x3e0] ;  /* 0x0003e03208197981 */ /* 0x000164000c1e1920 */
.L_x_286:
[----:B------:R-:W-:Y:S05]  /*6e70*/  BSYNC B1 ;  /* 0x0000000000017941 */ /* 0x000fea0003800000 */
.L_x_285:
[----:B0----5:R-:W-:Y:S01]  /*6e80*/  FMUL R3, R25, R22 ;  /* 0x0000001619037220 */ /* 0x021fe20000400000 */
[----:B------:R-:W-:Y:S01]  /*6e90*/  ISETP.GT.AND P1, PT, R2, 0x8, P1 ;  /* 0x000000080200780c */ /* 0x000fe20000f24270 */
[----:B------:R-:W-:Y:S01]  /*6ea0*/  @P2 IMAD.MOV.U32 R2, RZ, RZ, R10 ;  /* 0x000000ffff022224 */ /* 0x000fe200078e000a */
[----:B------:R-:W-:Y:S01]  /*6eb0*/  BSSY B1, `(.L_x_287) ;  /* 0x0000006000017945 */ /* 0x000fe20003800000 */
[----:B------:R-:W-:Y:S01]  /*6ec0*/  FFMA R5, R150, R23, R3 ;  /* 0x0000001796057223 */ /* 0x000fe20000000003 */
[----:B------:R-:W-:-:S05]  /*6ed0*/  @P2 IMAD.MOV.U32 R3, RZ, RZ, R11 ;  /* 0x000000ffff032224 */ /* 0x000fca00078e000b */
[----:B------:R0:W-:Y:S04]  /*6ee0*/  @P2 STG.E desc[UR50][R2.64+0x3e0], R5 ;  /* 0x0003e00502002986 */ /* 0x0001e8000c101932 */
[----:B------:R-:W-:Y:S05]  /*6ef0*/  @!P1 BRA `(.L_x_288) ;  /* 0x0000000000049947 */ /* 0x000fea0003800000 */
[----:B------:R0:W5:Y:S02]  /*6f00*/  LDG.E.LTC128B R25, desc[UR50][R8.64+0x3e4] ;  /* 0x0003e43208197981 */ /* 0x000164000c1e1920 */
.L_x_288:
[----:B------:R-:W-:Y:S05]  /*6f10*/  BSYNC B1 ;  /* 0x0000000000017941 */ /* 0x000fea0003800000 */
.L_x_287:
[----:B-----5:R-:W-:-:S04]  /*6f20*/  FMUL R0, R25, R22 ;  /* 0x0000001619007220 */ /* 0x020fc80000400000 */
[----:B------:R-:W-:Y:S01]  /*6f30*/  FFMA R151, R151, R23, R0 ;  /* 0x0000001797977223 */ /* 0x000fe20000000000 */
[----:B------:R-:W-:Y:S06]  /*6f40*/  @!P1 BRA `(.L_x_289) ;  /* 0x0000001c00409947 */ /* 0x000fec0003800000 */
[----:B------:R0:W-:Y:S01]  /*6f50*/  STG.E desc[UR50][R10.64+0x3e4], R151 ;  /* 0x0003e4970a007986 */ /* 0x0001e2000c101932 */
[----:B------:R-:W-:Y:S05]  /*6f60*/  BRA `(.L_x_289) ;  /* 0x0000001c00387947 */ /* 0x000fea0003800000 */
.L_x_36:
[----:B------:R-:W-:Y:S01]  /*6f70*/  ULDC.64 UR4, c[0x0][0x5c0] ;  /* 0x0001700000047ab9 */ /* 0x000fe20000000a00 */
[-C--:B------:R-:W-:Y:S01]  /*6f80*/  FMUL R3, R24, R23.reuse ;  /* 0x0000001718037220 */ /* 0x080fe20000400000 */
[----:B------:R-:W-:Y:S01]  /*6f90*/  LEA R4, P0, R174, UR4, 0x2 ;  /* 0x00000004ae047c11 */ /* 0x000fe2000f8010ff */
[-C--:B------:R-:W-:Y:S01]  /*6fa0*/  FMUL R25, R25, R23.reuse ;  /* 0x0000001719197220 */ /* 0x080fe20000400000 */
[----:B------:R-:W-:Y:S01]  /*6fb0*/  ISETP.GT.AND P2, PT, R0, 0x1, PT ;  /* 0x000000010000780c */ /* 0x000fe20003f44270 */
[-C--:B------:R-:W-:Y:S01]  /*6fc0*/  FMUL R9, R26, R23.reuse ;  /* 0x000000171a097220 */ /* 0x080fe20000400000 */
[----:B------:R-:W-:Y:S01]  /*6fd0*/  LEA.HI.X R5, R174, UR5, R179, 0x2, P0 ;  /* 0x00000005ae057c11 */ /* 0x000fe200080f14b3 */
[-C--:B------:R-:W-:Y:S01]  /*6fe0*/  FMUL R27, R27, R23.reuse ;  /* 0x000000171b1b7220 */ /* 0x080fe20000400000 */
[C---:B------:R-:W-:Y:S01]  /*6ff0*/  ISETP.GT.AND P4, PT, R2.reuse, RZ, P2 ;  /* 0x000000ff0200720c */ /* 0x040fe20001784270 */
[-C--:B------:R-:W-:Y:S01]  /*7000*/  FMUL R29, R29, R23.reuse ;  /* 0x000000171d1d7220 */ /* 0x080fe20000400000 */
[----:B------:R-:W-:Y:S01]  /*7010*/  ISETP.GT.AND P1, PT, R2, 0x8, P1 ;  /* 0x000000080200780c */ /* 0x000fe20000f24270 */
[----:B------:R0:W-:Y:S01]  /*7020*/  @P3 STG.E desc[UR50][R4.64], R3 ;  /* 0x0000000304003986 */ /* 0x0001e2000c101932 */
[----:B------:R-:W-:Y:S01]  /*7030*/  ISETP.GT.AND P3, PT, R0, 0x8, PT ;  /* 0x000000080000780c */ /* 0x000fe20003f64270 */
[-C--:B------:R-:W-:Y:S01]  /*7040*/  FMUL R31, R31, R23.reuse ;  /* 0x000000171f1f7220 */ /* 0x080fe20000400000 */
[C---:B------:R-:W-:Y:S01]  /*7050*/  SHF.L.U64.HI R11, R10.reuse, 0x5, R11 ;  /* 0x000000050a0b7819 */ /* 0x040fe2000001020b */
[-C--:B------:R-:W-:Y:S01]  /*7060*/  FMUL R33, R33, R23.reuse ;  /* 0x0000001721217220 */ /* 0x080fe20000400000 */
[----:B------:R-:W-:Y:S01]  /*7070*/  LEA R6, P6, R10, R4, 0x5 ;  /* 0x000000040a067211 */ /* 0x000fe200078c28ff */
[-C--:B------:R-:W-:Y:S01]  /*7080*/  FMUL R35, R35, R23.reuse ;  /* 0x0000001723237220 */ /* 0x080fe20000400000 */
[C---:B------:R-:W-:Y:S01]  /*7090*/  ISETP.GT.AND P2, PT, R2.reuse, 0x8, P2 ;  /* 0x000000080200780c */ /* 0x040fe20001744270 */
[-C--:B------:R-:W-:Y:S01]  /*70a0*/  FMUL R37, R37, R23.reuse ;  /* 0x0000001725257220 */ /* 0x080fe20000400000 */
[----:B------:R-:W-:Y:S01]  /*70b0*/  ISETP.GT.AND P5, PT, R2, RZ, P3 ;  /* 0x000000ff0200720c */ /* 0x000fe20001fa4270 */
[----:B------:R-:W-:Y:S01]  /*70c0*/  IMAD.X R7, R11, 0x1, R5, P6 ;  /* 0x000000010b077824 */ /* 0x000fe200030e0605 */
[----:B------:R-:W-:Y:S01]  /*70d0*/  ISETP.GT.AND P0, PT, R0, 0x9, PT ;  /* 0x000000090000780c */ /* 0x000fe20003f04270 */
[----:B------:R-:W-:Y:S01]  /*70e0*/  @P4 STG.E desc[UR50][R4.64+0x4], R25 ;  /* 0x0000041904004986 */ /* 0x000fe2000c101932 */
[-C--:B0-----:R-:W-:Y:S01]  /*70f0*/  FMUL R3, R28, R23.reuse ;  /* 0x000000171c037220 */ /* 0x081fe20000400000 */
[----:B------:R-:W-:Y:S01]  /*7100*/  ISETP.GT.AND P3, PT, R2, 0x8, P3 ;  /* 0x000000080200780c */ /* 0x000fe20001f64270 */
[-C--:B------:R-:W-:Y:S01]  /*7110*/  FMUL R11, R30, R23.reuse ;  /* 0x000000171e0b7220 */ /* 0x080fe20000400000 */
[----:B------:R0:W-:Y:S01]  /*7120*/  @P1 STG.E desc[UR50][R6.64], R9 ;  /* 0x0000000906001986 */ /* 0x0001e2000c101932 */
[----:B------:R-:W-:Y:S01]  /*7130*/  ISETP.GT.AND P4, PT, R2, RZ, P0 ;  /* 0x000000ff0200720c */ /* 0x000fe20000784270 */
[-C--:B------:R-:W-:Y:S01]  /*7140*/  FMUL R39, R39, R23.reuse ;  /* 0x0000001727277220 */ /* 0x080fe20000400000 */
[----:B------:R-:W-:Y:S01]  /*7150*/  ISETP.GT.AND P1, PT, R0, 0x10, PT ;  /* 0x000000100000780c */ /* 0x000fe20003f24270 */
[----:B------:R-:W-:Y:S01]  /*7160*/  @P2 STG.E desc[UR50][R6.64+0x4], R27 ;  /* 0x0000041b06002986 */ /* 0x000fe2000c101932 */
[----:B------:R-:W-:Y:S01]  /*7170*/  ISETP.GT.AND P0, PT, R2, 0x8, P0 ;  /* 0x000000080200780c */ /* 0x000fe20000704270 */
[-C--:B------:R-:W-:Y:S01]  /*7180*/  FMUL R41, R41, R23.reuse ;  /* 0x0000001729297220 */ /* 0x080fe20000400000 */
[----:B------:R-:W-:Y:S01]  /*7190*/  ISETP.GT.AND P2, PT, R0, 0x11, PT ;  /* 0x000000110000780c */ /* 0x000fe20003f44270 */
[----:B------:R1:W-:Y:S01]  /*71a0*/  @P5 STG.E desc[UR50][R4.64+0x20], R3 ;  /* 0x0000200304005986 */ /* 0x0003e2000c101932 */
[C---:B------:R-:W-:Y:S01]  /*71b0*/  ISETP.GT.AND P5, PT, R2.reuse, RZ, P1 ;  /* 0x000000ff0200720c */ /* 0x040fe20000fa4270 */
[-C--:B------:R-:W-:Y:S01]  /*71c0*/  FMUL R43, R43, R23.reuse ;  /* 0x000000172b2b7220 */ /* 0x080fe20000400000 */
[----:B------:R-:W-:Y:S01]  /*71d0*/  ISETP.GT.AND P1, PT, R2, 0x8, P1 ;  /* 0x000000080200780c */ /* 0x000fe20000f24270 */
[-C--:B0-----:R-:W-:Y:S01]  /*71e0*/  FMUL R9, R32, R23.reuse ;  /* 0x0000001720097220 */ /* 0x081fe20000400000 */
[-C--:B------:R-:W-:Y:S01]  /*71f0*/  FMUL R45, R45, R23.reuse ;  /* 0x000000172d2d7220 */ /* 0x080fe20000400000 */
[----:B------:R-:W-:Y:S01]  /*7200*/  @P4 STG.E desc[UR50][R4.64+0x24], R29 ;  /* 0x0000241d04004986 */ /* 0x000fe2000c101932 */
[-C--:B------:R-:W-:Y:S01]  /*7210*/  FMUL R47, R47, R23.reuse ;  /* 0x000000172f2f7220 */ /* 0x080fe20000400000 */
[-C--:B------:R-:W-:Y:S01]  /*7220*/  FMUL R49, R49, R23.reuse ;  /* 0x0000001731317220 */ /* 0x080fe20000400000 */
[-C--:B------:R-:W-:Y:S01]  /*7230*/  FMUL R51, R51, R23.reuse ;  /* 0x0000001733337220 */ /* 0x080fe20000400000 */
[----:B------:R0:W-:Y:S01]  /*7240*/  @P3 STG.E desc[UR50][R6.64+0x20], R11 ;  /* 0x0000200b06003986 */ /* 0x0001e2000c101932 */
[----:B------:R-:W-:Y:S01]  /*7250*/  ISETP.GT.AND P3, PT, R2, RZ, P2 ;  /* 0x000000ff0200720c */ /* 0x000fe20001764270 */
[-C--:B-1----:R-:W-:Y:S01]  /*7260*/  FMUL R3, R34, R23.reuse ;  /* 0x0000001722037220 */ /* 0x082fe20000400000 */
[----:B------:R-:W-:Y:S01]  /*7270*/  ISETP.GT.AND P2, PT, R2, 0x8, P2 ;  /* 0x000000080200780c */ /* 0x000fe20001744270 */
[----:B------:R-:W-:Y:S01]  /*7280*/  @P0 STG.E desc[UR50][R6.64+0x24], R31 ;  /* 0x0000241f06000986 */ /* 0x000fe2000c101932 */
[C---:B------:R-:W-:Y:S01]  /*7290*/  ISETP.GT.AND P0, PT, R0.reuse, 0x19, PT ;  /* 0x000000190000780c */ /* 0x040fe20003f04270 */
[-C--:B------:R-:W-:Y:S01]  /*72a0*/  FMUL R53, R53, R23.reuse ;  /* 0x0000001735357220 */ /* 0x080fe20000400000 */
[-C--:B------:R-:W-:Y:S01]  /*72b0*/  FMUL R55, R55, R23.reuse ;  /* 0x0000001737377220 */ /* 0x080fe20000400000 */
[----:B------:R1:W-:Y:S01]  /*72c0*/  @P5 STG.E desc[UR50][R4.64+0x40], R9 ;  /* 0x0000400904005986 */ /* 0x0003e2000c101932 */
[----:B------:R-:W-:Y:S01]  /*72d0*/  ISETP.GT.AND P5, PT, R0, 0x18, PT ;  /* 0x000000180000780c */ /* 0x000fe20003fa4270 */
[-C--:B------:R-:W-:Y:S01]  /*72e0*/  FMUL R57, R57, R23.reuse ;  /* 0x0000001739397220 */ /* 0x080fe20000400000 */
[-C--:B------:R-:W-:Y:S01]  /*72f0*/  FMUL R59, R59, R23.reuse ;  /* 0x000000173b3b7220 */ /* 0x080fe20000400000 */
[-C--:B0-----:R-:W-:Y:S01]  /*7300*/  FMUL R11, R38, R23.reuse ;  /* 0x00000017260b7220 */ /* 0x081fe20000400000 */
[C---:B------:R-:W-:Y:S01]  /*7310*/  ISETP.GT.AND P4, PT, R2.reuse, RZ, P5 ;  /* 0x000000ff0200720c */ /* 0x040fe20002f84270 */
[----:B------:R-:W-:Y:S01]  /*7320*/  @P3 STG.E desc[UR50][R4.64+0x44], R33 ;  /* 0x0000442104003986 */ /* 0x000fe2000c101932 */
[C---:B------:R-:W-:Y:S01]  /*7330*/  ISETP.GT.AND P3, PT, R2.reuse, RZ, P0 ;  /* 0x000000ff0200720c */ /* 0x040fe20000764270 */
[-C--:B------:R-:W-:Y:S01]  /*7340*/  FMUL R61, R61, R23.reuse ;  /* 0x000000173d3d7220 */ /* 0x080fe20000400000 */
[----:B------:R-:W-:Y:S01]  /*7350*/  ISETP.GT.AND P0, PT, R2, 0x8, P0 ;  /* 0x000000080200780c */ /* 0x000fe20000704270 */
[----:B------:R0:W-:Y:S01]  /*7360*/  @P1 STG.E desc[UR50][R6.64+0x40], R3 ;  /* 0x0000400306001986 */ /* 0x0001e2000c101932 */
[----:B------:R-:W-:Y:S01]  /*7370*/  ISETP.GT.AND P1, PT, R0, 0x20, PT ;  /* 0x000000200000780c */ /* 0x000fe20003f24270 */
[-C--:B-1----:R-:W-:Y:S01]  /*7380*/  FMUL R9, R36, R23.reuse ;  /* 0x0000001724097220 */ /* 0x082fe20000400000 */
[-C--:B------:R-:W-:Y:S01]  /*7390*/  FMUL R63, R63, R23.reuse ;  /* 0x000000173f3f7220 */ /* 0x080fe20000400000 */
[----:B------:R-:W-:Y:S01]  /*73a0*/  @P2 STG.E desc[UR50][R6.64+0x44], R35 ;  /* 0x0000442306002986 */ /* 0x000fe2000c101932 */
[----:B------:R-:W-:Y:S01]  /*73b0*/  ISETP.GT.AND P2, PT, R2, 0x8, P5 ;  /* 0x000000080200780c */ /* 0x000fe20002f44270 */
[-C--:B------:R-:W-:Y:S01]  /*73c0*/  FMUL R65, R65, R23.reuse ;  /* 0x0000001741417220 */ /* 0x080fe20000400000 */
[----:B------:R-:W-:Y:S01]  /*73d0*/  ISETP.GT.AND P5, PT, R0, 0x21, PT ;  /* 0x000000210000780c */ /* 0x000fe20003fa4270 */
[----:B------:R1:W-:Y:S01]  /*73e0*/  @P4 STG.E desc[UR50][R4.64+0x60], R9 ;  /* 0x0000600904004986 */ /* 0x0003e2000c101932 */
[C---:B------:R-:W-:Y:S01]  /*73f0*/  ISETP.GT.AND P4, PT, R2.reuse, RZ, P1 ;  /* 0x000000ff0200720c */ /* 0x040fe20000f84270 */
[-C--:B------:R-:W-:Y:S01]  /*7400*/  FMUL R67, R67, R23.reuse ;  /* 0x0000001743437220 */ /* 0x080fe20000400000 */
[C---:B------:R-:W-:Y:S01]  /*7410*/  ISETP.GT.AND P1, PT, R2.reuse, 0x8, P1 ;  /* 0x000000080200780c */ /* 0x040fe20000f24270 */
[----:B------:R-:W-:Y:S01]  /*7420*/  @P3 STG.E desc[UR50][R4.64+0x64], R37 ;  /* 0x0000642504003986 */ /* 0x000fe2000c101932 */
[----:B------:R-:W-:Y:S01]  /*7430*/  ISETP.GT.AND P3, PT, R2, RZ, P5 ;  /* 0x000000ff0200720c */ /* 0x000fe20002f64270 */
[-C--:B0-----:R-:W-:Y:S01]  /*7440*/  FMUL R3, R40, R23.reuse ;  /* 0x0000001728037220 */ /* 0x081fe20000400000 */
[-C--:B------:R-:W-:Y:S01]  /*7450*/  FMUL R69, R69, R23.reuse ;  /* 0x0000001745457220 */ /* 0x080fe20000400000 */
[-C--:B------:R-:W-:Y:S01]  /*7460*/  FMUL R71, R71, R23.reuse ;  /* 0x0000001747477220 */ /* 0x080fe20000400000 */
[-C--:B------:R-:W-:Y:S01]  /*7470*/  FMUL R73, R73, R23.reuse ;  /* 0x0000001749497220 */ /* 0x080fe20000400000 */
[----:B------:R0:W-:Y:S01]  /*7480*/  @P2 STG.E desc[UR50][R6.64+0x60], R11 ;  /* 0x0000600b06002986 */ /* 0x0001e2000c101932 */
[----:B------:R-:W-:Y:S01]  /*7490*/  ISETP.GT.AND P2, PT, R2, 0x8, P5 ;  /* 0x000000080200780c */ /* 0x000fe20002f44270 */
[-C--:B-1----:R-:W-:Y:S01]  /*74a0*/  FMUL R9, R42, R23.reuse ;  /* 0x000000172a097220 */ /* 0x082fe20000400000 */
[C---:B------:R-:W-:Y:S01]  /*74b0*/  ISETP.GT.AND P5, PT, R0.reuse, 0x28, PT ;  /* 0x000000280000780c */ /* 0x040fe20003fa4270 */
[----:B------:R-:W-:Y:S01]  /*74c0*/  @P0 STG.E desc[UR50][R6.64+0x64], R39 ;  /* 0x0000642706000986 */ /* 0x000fe2000c101932 */
[----:B------:R-:W-:Y:S01]  /*74d0*/  ISETP.GT.AND P0, PT, R0, 0x29, PT ;  /* 0x000000290000780c */ /* 0x000fe20003f04270 */
[-C--:B------:R-:W-:Y:S01]  /*74e0*/  FMUL R75, R75, R23.reuse ;  /* 0x000000174b4b7220 */ /* 0x080fe20000400000 */
[-C--:B------:R-:W-:Y:S01]  /*74f0*/  FMUL R77, R77, R23.reuse ;  /* 0x000000174d4d7220 */ /* 0x080fe20000400000 */
[----:B------:R1:W-:Y:S01]  /*7500*/  @P4 STG.E desc[UR50][R4.64+0x80], R3 ;  /* 0x0000800304004986 */ /* 0x0003e2000c101932 */
[C---:B------:R-:W-:Y:S01]  /*7510*/  ISETP.GT.AND P4, PT, R2.reuse, RZ, P5 ;  /* 0x000000ff0200720c */ /* 0x040fe20002f84270 */
[-C--:B------:R-:W-:Y:S01]  /*7520*/  FMUL R79, R79, R23.reuse ;  /* 0x000000174f4f7220 */ /* 0x080fe20000400000 */
[-C--:B------:R-:W-:Y:S01]  /*7530*/  FMUL R81, R81, R23.reuse ;  /* 0x0000001751517220 */ /* 0x080fe20000400000 */
[----:B------:R-:W-:Y:S01]  /*7540*/  @P3 STG.E desc[UR50][R4.64+0x84], R41 ;  /* 0x0000842904003986 */ /* 0x000fe2000c101932 */
[----:B------:R-:W-:Y:S01]  /*7550*/  ISETP.GT.AND P3, PT, R2, RZ, P0 ;  /* 0x000000ff0200720c */ /* 0x000fe20000764270 */
[-C--:B0-----:R-:W-:Y:S01]  /*7560*/  FMUL R11, R46, R23.reuse ;  /* 0x000000172e0b7220 */ /* 0x081fe20000400000 */
[----:B------:R-:W-:Y:S01]  /*7570*/  ISETP.GT.AND P0, PT, R2, 0x8, P0 ;  /* 0x000000080200780c */ /* 0x000fe20000704270 */
[----:B------:R0:W-:Y:S01]  /*7580*/  @P1 STG.E desc[UR50][R6.64+0x80], R9 ;  /* 0x0000800906001986 */ /* 0x0001e2000c101932 */
[----:B------:R-:W-:Y:S01]  /*7590*/  ISETP.GT.AND P1, PT, R0, 0x30, PT ;  /* 0x000000300000780c */ /* 0x000fe20003f24270 */
[-C--:B------:R-:W-:Y:S01]  /*75a0*/  FMUL R83, R83, R23.reuse ;  /* 0x0000001753537220 */ /* 0x080fe20000400000 */
[-C--:B------:R-:W-:Y:S01]  /*75b0*/  FMUL R85, R85, R23.reuse ;  /* 0x0000001755557220 */ /* 0x080fe20000400000 */
[----:B------:R-:W-:Y:S01]  /*75c0*/  @P2 STG.E desc[UR50][R6.64+0x84], R43 ;  /* 0x0000842b06002986 */ /* 0x000fe2000c101932 */
[-C--:B-1----:R-:W-:Y:S01]  /*75d0*/  FMUL R3, R44, R23.reuse ;  /* 0x000000172c037220 */ /* 0x082fe20000400000 */
[----:B------:R-:W-:Y:S01]  /*75e0*/  ISETP.GT.AND P2, PT, R2, 0x8, P5 ;  /* 0x000000080200780c */ /* 0x000fe20002f44270 */
[-C--:B------:R-:W-:Y:S01]  /*75f0*/  FMUL R87, R87, R23.reuse ;  /* 0x0000001757577220 */ /* 0x080fe20000400000 */
[----:B------:R-:W-:Y:S01]  /*7600*/  ISETP.GT.AND P5, PT, R0, 0x31, PT ;  /* 0x000000310000780c */ /* 0x000fe20003fa4270 */
[-C--:B------:R-:W-:Y:S01]  /*7610*/  FMUL R89, R89, R23.reuse ;  /* 0x0000001759597220 */ /* 0x080fe20000400000 */
[----:B------:R1:W-:Y:S01]  /*7620*/  @P4 STG.E desc[UR50][R4.64+0xa0], R3 ;  /* 0x0000a00304004986 */ /* 0x0003e2000c101932 */
[----:B------:R-:W-:Y:S01]  /*7630*/  ISETP.GT.AND P4, PT, R2, RZ, P1 ;  /* 0x000000ff0200720c */ /* 0x000fe20000f84270 */
[-C--:B0-----:R-:W-:Y:S01]  /*7640*/  FMUL R9, R48, R23.reuse ;  /* 0x0000001730097220 */ /* 0x081fe20000400000 */
[C---:B------:R-:W-:Y:S01]  /*7650*/  ISETP.GT.AND P1, PT, R2.reuse, 0x8, P1 ;  /* 0x000000080200780c */ /* 0x040fe20000f24270 */
[----:B------:R-:W-:Y:S01]  /*7660*/  @P3 STG.E desc[UR50][R4.64+0xa4], R45 ;  /* 0x0000a42d04003986 */ /* 0x000fe2000c101932 */
[C---:B------:R-:W-:Y:S01]  /*7670*/  ISETP.GT.AND P3, PT, R2.reuse, RZ, P5 ;  /* 0x000000ff0200720c */ /* 0x040fe20002f64270 */
[-C--:B------:R-:W-:Y:S01]  /*7680*/  FMUL R91, R91, R23.reuse ;  /* 0x000000175b5b7220 */ /* 0x080fe20000400000 */
[-C--:B------:R-:W-:Y:S01]  /*7690*/  FMUL R93, R93, R23.reuse ;  /* 0x000000175d5d7220 */ /* 0x080fe20000400000 */
[-C--:B------:R-:W-:Y:S01]  /*76a0*/  FMUL R95, R95, R23.reuse ;  /* 0x000000175f5f7220 */ /* 0x080fe20000400000 */
[----:B------:R0:W-:Y:S01]  /*76b0*/  @P2 STG.E desc[UR50][R6.64+0xa0], R11 ;  /* 0x0000a00b06002986 */ /* 0x0001e2000c101932 */
[----:B------:R-:W-:Y:S01]  /*76c0*/  ISETP.GT.AND P2, PT, R2, 0x8, P5 ;  /* 0x000000080200780c */ /* 0x000fe20002f44270 */
[-C--:B------:R-:W-:Y:S01]  /*76d0*/  FMUL R97, R97, R23.reuse ;  /* 0x0000001761617220 */ /* 0x080fe20000400000 */
[----:B------:R-:W-:Y:S01]  /*76e0*/  ISETP.GT.AND P5, PT, R0, 0x38, PT ;  /* 0x000000380000780c */ /* 0x000fe20003fa4270 */
[----:B------:R-:W-:Y:S01]  /*76f0*/  @P0 STG.E desc[UR50][R6.64+0xa4], R47 ;  /* 0x0000a42f06000986 */ /* 0x000fe2000c101932 */
[-C--:B-1----:R-:W-:Y:S01]  /*7700*/  FMUL R3, R50, R23.reuse ;  /* 0x0000001732037220 */ /* 0x082fe20000400000 */
[----:B------:R-:W-:Y:S01]  /*7710*/  ISETP.GT.AND P0, PT, R0, 0x39, PT ;  /* 0x000000390000780c */ /* 0x000fe20003f04270 */
        /* <DEDUP_REMOVED lines=45> */
[C---:B------:R-:W-:Y:S01]  /*79f0*/  ISETP.GT.AND P1, PT, R0.reuse, 0x50, PT ;  /* 0x000000500000780c */ /* 0x040fe20003f24270 */
[-C--:B------:R-:W-:Y:S01]  /*7a00*/  FMUL R127, R127, R23.reuse ;  /* 0x000000177f7f7220 */ /* 0x080fe20000400000 */
[----:B------:R-:W-:Y:S01]  /*7a10*/  ISETP.GT.AND P6, PT, R0, 0xd8, PT ;  /* 0x000000d80000780c */ /* 0x000fe20003fc4270 */
        /* <DEDUP_REMOVED lines=43> */
[----:B0-----:R-:W-:Y:S01]  /*7cd0*/  FMUL R3, R72, R23 ;  /* 0x0000001748037220 */ /* 0x001fe20000400000 */
[C---:B------:R-:W-:Y:S01]  /*7ce0*/  ISETP.GT.AND P1, PT, R2.reuse, 0x8, P1 ;  /* 0x000000080200780c */ /* 0x040fe20000f24270 */
[----:B------:R-:W-:Y:S01]  /*7cf0*/  @P3 STG.E desc[UR50][R4.64+0x164], R69 ;  /* 0x0001644504003986 */ /* 0x000fe2000c101932 */
[----:B------:R-:W-:-:S04]  /*7d00*/  ISETP.GT.AND P3, PT, R2, RZ, P5 ;  /* 0x000000ff0200720c */ /* 0x000fc80002f64270 */
[----:B------:R0:W-:Y:S01]  /*7d10*/  @P2 STG.E desc[UR50][R6.64+0x160], R11 ;  /* 0x0001600b06002986 */ /* 0x0001e2000c101932 */
[----:B------:R-:W-:Y:S02]  /*7d20*/  ISETP.GT.AND P2, PT, R2, 0x8, P5 ;  /* 0x000000080200780c */ /* 0x000fe40002f44270 */
[----:B------:R-:W-:Y:S01]  /*7d30*/  ISETP.GT.AND P5, PT, R0, 0x68, PT ;  /* 0x000000680000780c */ /* 0x000fe20003fa4270 */
[----:B------:R-:W-:Y:S01]  /*7d40*/  @P0 STG.E desc[UR50][R6.64+0x164], R71 ;  /* 0x0001644706000986 */ /* 0x000fe2000c101932 */
[----:B-1----:R-:W-:Y:S01]  /*7d50*/  FMUL R9, R74, R23 ;  /* 0x000000174a097220 */ /* 0x002fe20000400000 */
[----:B------:R-:W-:Y:S02]  /*7d60*/  ISETP.GT.AND P0, PT, R0, 0x69, PT ;  /* 0x000000690000780c */ /* 0x000fe40003f04270 */
[----:B------:R1:W-:Y:S01]  /*7d70*/  @P4 STG.E desc[UR50][R4.64+0x180], R3 ;  /* 0x0001800304004986 */ /* 0x0003e2000c101932 */
[----:B------:R-:W-:-:S03]  /*7d80*/  ISETP.GT.AND P4, PT, R2, RZ, P5 ;  /* 0x000000ff0200720c */ /* 0x000fc60002f84270 */
[----:B------:R-:W-:Y:S01]  /*7d90*/  @P3 STG.E desc[UR50][R4.64+0x184], R73 ;  /* 0x0001844904003986 */ /* 0x000fe2000c101932 */
[----:B------:R-:W-:Y:S01]  /*7da0*/  ISETP.GT.AND P3, PT, R2, RZ, P0 ;  /* 0x000000ff0200720c */ /* 0x000fe20000764270 */
[----:B0-----:R-:W-:Y:S01]  /*7db0*/  FMUL R11, R78, R23 ;  /* 0x000000174e0b7220 */ /* 0x001fe20000400000 */
[----:B------:R-:W-:Y:S01]  /*7dc0*/  ISETP.GT.AND P0, PT, R2, 0x8, P0 ;  /* 0x000000080200780c */ /* 0x000fe20000704270 */
[----:B------:R0:W-:Y:S01]  /*7dd0*/  @P1 STG.E desc[UR50][R6.64+0x180], R9 ;  /* 0x0001800906001986 */ /* 0x0001e2000c101932 */
[----:B------:R-:W-:-:S03]  /*7de0*/  ISETP.GT.AND P1, PT, R0, 0x70, PT ;  /* 0x000000700000780c */ /* 0x000fc60003f24270 */
[----:B------:R-:W-:Y:S01]  /*7df0*/  @P2 STG.E desc[UR50][R6.64+0x184], R75 ;  /* 0x0001844b06002986 */ /* 0x000fe2000c101932 */
[-C--:B-1----:R-:W-:Y:S01]  /*7e00*/  FMUL R3, R76, R23.reuse ;  /* 0x000000174c037220 */ /* 0x082fe20000400000 */
[----:B------:R-:W-:Y:S02]  /*7e10*/  ISETP.GT.AND P2, PT, R2, 0x8, P5 ;  /* 0x000000080200780c */ /* 0x000fe40002f44270 */
[----:B------:R-:W-:Y:S02]  /*7e20*/  ISETP.GT.AND P5, PT, R0, 0x71, PT ;  /* 0x000000710000780c */ /* 0x000fe40003fa4270 */
        /* <DEDUP_REMOVED lines=136> */
[-C--:B0-----:R-:W-:Y:S01]  /*86b0*/  FMUL R11, R126, R23.reuse ;  /* 0x000000177e0b7220 */ /* 0x081fe20000400000 */
[----:B------:R-:W-:Y:S01]  /*86c0*/  ISETP.GT.AND P0, PT, R2, 0x8, P0 ;  /* 0x000000080200780c */ /* 0x000fe20000704270 */
[----:B------:R0:W-:Y:S01]  /*86d0*/  @P1 STG.E desc[UR50][R6.64+0x300], R9 ;  /* 0x0003000906001986 */ /* 0x0001e2000c101932 */
[----:B------:R-:W-:Y:S01]  /*86e0*/  ISETP.GT.AND P1, PT, R0, 0xd0, PT ;  /* 0x000000d00000780c */ /* 0x000fe20003f24270 */
[-C--:B-1----:R-:W-:Y:S02]  /*86f0*/  FMUL R3, R124, R23.reuse ;  /* 0x000000177c037220 */ /* 0x082fe40000400000 */
[----:B------:R-:W-:Y:S01]  /*8700*/  @P2 STG.E desc[UR50][R6.64+0x304], R123 ;  /* 0x0003047b06002986 */ /* 0x000fe2000c101932 */
[----:B------:R-:W-:Y:S02]  /*8710*/  ISETP.GT.AND P2, PT, R2, 0x8, P5 ;  /* 0x000000080200780c */ /* 0x000fe40002f44270 */
[----:B------:R-:W-:Y:S01]  /*8720*/  ISETP.GT.AND P5, PT, R0, 0xd1, PT ;  /* 0x000000d10000780c */ /* 0x000fe20003fa4270 */
[----:B------:R1:W-:Y:S01]  /*8730*/  @P4 STG.E desc[UR50][R4.64+0x320], R3 ;  /* 0x0003200304004986 */ /* 0x0003e2000c101932 */
[----:B------:R-:W-:Y:S01]  /*8740*/  ISETP.GT.AND P4, PT, R2, RZ, P1 ;  /* 0x000000ff0200720c */ /* 0x000fe20000f84270 */
[----:B0-----:R-:W-:-:S02]  /*8750*/  FMUL R9, R128, R23 ;  /* 0x0000001780097220 */ /* 0x001fc40000400000 */
[----:B------:R-:W-:Y:S01]  /*8760*/  @P3 STG.E desc[UR50][R4.64+0x324], R125 ;  /* 0x0003247d04003986 */ /* 0x000fe2000c101932 */
[C---:B------:R-:W-:Y:S02]  /*8770*/  ISETP.GT.AND P3, PT, R2.reuse, RZ, P5 ;  /* 0x000000ff0200720c */ /* 0x040fe40002f64270 */
[----:B------:R-:W-:-:S03]  /*8780*/  ISETP.GT.AND P1, PT, R2, 0x8, P1 ;  /* 0x000000080200780c */ /* 0x000fc60000f24270 */
[----:B------:R0:W-:Y:S01]  /*8790*/  @P2 STG.E desc[UR50][R6.64+0x320], R11 ;  /* 0x0003200b06002986 */ /* 0x0001e2000c101932 */
[----:B------:R-:W-:Y:S01]  /*87a0*/  ISETP.GT.AND P2, PT, R2, 0x8, P5 ;  /* 0x000000080200780c */ /* 0x000fe20002f44270 */
[----:B-1----:R-:W-:Y:S02]  /*87b0*/  FMUL R3, R130, R23 ;  /* 0x0000001782037220 */ /* 0x002fe40000400000 */
[----:B------:R-:W-:Y:S01]  /*87c0*/  @P0 STG.E desc[UR50][R6.64+0x324], R127 ;  /* 0x0003247f06000986 */ /* 0x000fe2000c101932 */
[----:B------:R-:W-:-:S03]  /*87d0*/  ISETP.GT.AND P0, PT, R0, 0xd9, PT ;  /* 0x000000d90000780c */ /* 0x000fc60003f04270 */
[----:B------:R1:W-:Y:S01]  /*87e0*/  @P4 STG.E desc[UR50][R4.64+0x340], R9 ;  /* 0x0003400904004986 */ /* 0x0003e2000c101932 */
[C---:B------:R-:W-:Y:S02]  /*87f0*/  ISETP.GT.AND P4, PT, R2.reuse, RZ, P6 ;  /* 0x000000ff0200720c */ /* 0x040fe40003784270 */
[C---:B------:R-:W-:Y:S01]  /*8800*/  ISETP.GT.AND P6, PT, R2.reuse, 0x8, P6 ;  /* 0x000000080200780c */ /* 0x040fe200037c4270 */
[----:B------:R-:W-:Y:S01]  /*8810*/  @P3 STG.E desc[UR50][R4.64+0x344], R129 ;  /* 0x0003448104003986 */ /* 0x000fe2000c101932 */
[----:B------:R-:W-:Y:S01]  /*8820*/  ISETP.GT.AND P3, PT, R2, RZ, P0 ;  /* 0x000000ff0200720c */ /* 0x000fe20000764270 */
[-C--:B0-----:R-:W-:Y:S02]  /*8830*/  FMUL R11, R134, R23.reuse ;  /* 0x00000017860b7220 */ /* 0x081fe40000400000 */
[----:B------:R0:W-:Y:S01]  /*8840*/  @P1 STG.E desc[UR50][R6.64+0x340], R3 ;  /* 0x0003400306001986 */ /* 0x0001e2000c101932 */
[----:B------:R-:W-:Y:S01]  /*8850*/  ISETP.GT.AND P1, PT, R2, 0x8, P0 ;  /* 0x000000080200780c */ /* 0x000fe20000724270 */
[----:B-1----:R-:W-:-:S02]  /*8860*/  FMUL R9, R132, R23 ;  /* 0x0000001784097220 */ /* 0x002fc40000400000 */
[----:B------:R-:W-:Y:S01]  /*8870*/  @P2 STG.E desc[UR50][R6.64+0x344], R131 ;  /* 0x0003448306002986 */ /* 0x000fe2000c101932 */
[----:B------:R-:W-:-:S03]  /*8880*/  ISETP.GT.AND P2, PT, R0, 0xe0, PT ;  /* 0x000000e00000780c */ /* 0x000fc60003f44270 */
[----:B------:R1:W-:Y:S01]  /*8890*/  @P4 STG.E desc[UR50][R4.64+0x360], R9 ;  /* 0x0003600904004986 */ /* 0x0003e2000c101932 */
[----:B------:R-:W-:Y:S02]  /*88a0*/  ISETP.GT.AND P5, PT, R2, RZ, P2 ;  /* 0x000000ff0200720c */ /* 0x000fe400017a4270 */
[----:B------:R-:W-:Y:S01]  /*88b0*/  ISETP.GT.AND P4, PT, R0, 0xe1, PT ;  /* 0x000000e10000780c */ /* 0x000fe20003f84270 */
[----:B0-----:R-:W-:Y:S01]  /*88c0*/  FMUL R3, R136, R23 ;  /* 0x0000001788037220 */ /* 0x001fe20000400000 */
[----:B------:R-:W-:Y:S01]  /*88d0*/  @P3 STG.E desc[UR50][R4.64+0x364], R133 ;  /* 0x0003648504003986 */ /* 0x000fe2000c101932 */
[C---:B------:R-:W-:Y:S02]  /*88e0*/  ISETP.GT.AND P2, PT, R2.reuse, 0x8, P2 ;  /* 0x000000080200780c */ /* 0x040fe40001744270 */
[----:B------:R-:W-:Y:S01]  /*88f0*/  ISETP.GT.AND P0, PT, R2, RZ, P4 ;  /* 0x000000ff0200720c */ /* 0x000fe20002704270 */
[----:B------:R0:W-:Y:S01]  /*8900*/  @P6 STG.E desc[UR50][R6.64+0x360], R11 ;  /* 0x0003600b06006986 */ /* 0x0001e2000c101932 */
[----:B------:R-:W-:-:S02]  /*8910*/  ISETP.GT.AND P3, PT, R0, 0xe8, PT ;  /* 0x000000e80000780c */ /* 0x000fc40003f64270 */
[C---:B------:R-:W-:Y:S01]  /*8920*/  ISETP.GT.AND P4, PT, R2.reuse, 0x8, P4 ;  /* 0x000000080200780c */ /* 0x040fe20002784270 */
[----:B------:R-:W-:Y:S01]  /*8930*/  @P1 STG.E desc[UR50][R6.64+0x364], R135 ;  /* 0x0003648706001986 */ /* 0x000fe2000c101932 */
[----:B------:R-:W-:Y:S01]  /*8940*/  ISETP.GT.AND P1, PT, R2, RZ, P3 ;  /* 0x000000ff0200720c */ /* 0x000fe20001f24270 */
[----:B-1----:R-:W-:Y:S01]  /*8950*/  FMUL R9, R138, R23 ;  /* 0x000000178a097220 */ /* 0x002fe20000400000 */
[----:B------:R-:W-:Y:S01]  /*8960*/  ISETP.GT.AND P3, PT, R2, 0x8, P3 ;  /* 0x000000080200780c */ /* 0x000fe20001f64270 */
[----:B------:R1:W-:Y:S01]  /*8970*/  @P5 STG.E desc[UR50][R4.64+0x380], R3 ;  /* 0x0003800304005986 */ /* 0x0003e2000c101932 */
[----:B------:R-:W-:-:S03]  /*8980*/  ISETP.GT.AND P5, PT, R0, 0xe9, PT ;  /* 0x000000e90000780c */ /* 0x000fc60003fa4270 */
        /* <DEDUP_REMOVED lines=8> */
[----:B------:R-:W-:Y:S02]  /*8a10*/  ISETP.GT.AND P4, PT, R0, 0xf1, PT ;  /* 0x000000f10000780c */ /* 0x000fe40003f84270 */
[C---:B------:R-:W-:Y:S01]  /*8a20*/  ISETP.GT.AND P6, PT, R2.reuse, RZ, P2 ;  /* 0x000000ff0200720c */ /* 0x040fe200017c4270 */
[----:B------:R-:W-:Y:S01]  /*8a30*/  @P1 STG.E desc[UR50][R4.64+0x3a0], R3 ;  /* 0x0003a00304001986 */ /* 0x000fe2000c101932 */
[----:B------:R-:W-:Y:S01]  /*8a40*/  ISETP.GT.AND P2, PT, R2, 0x8, P2 ;  /* 0x000000080200780c */ /* 0x000fe20001744270 */
[----:B0-----:R-:W-:-:S02]  /*8a50*/  FMUL R9, R142, R23 ;  /* 0x000000178e097220 */ /* 0x001fc40000400000 */
[----:B------:R-:W-:Y:S01]  /*8a60*/  @P0 STG.E desc[UR50][R4.64+0x3a4], R141 ;  /* 0x0003a48d04000986 */ /* 0x000fe2000c101932 */
[C---:B------:R-:W-:Y:S02]  /*8a70*/  ISETP.GT.AND P0, PT, R0.reuse, 0xf9, PT ;  /* 0x000000f90000780c */ /* 0x040fe40003f04270 */
[----:B------:R-:W-:Y:S01]  /*8a80*/  ISETP.GT.AND P1, PT, R0, 0xf8, PT ;  /* 0x000000f80000780c */ /* 0x000fe20003f24270 */
[----:B------:R0:W-:Y:S01]  /*8a90*/  @P3 STG.E desc[UR50][R6.64+0x3a0], R9 ;  /* 0x0003a00906003986 */ /* 0x0001e2000c101932 */
[C---:B------:R-:W-:Y:S02]  /*8aa0*/  ISETP.GT.AND P3, PT, R2.reuse, RZ, P4 ;  /* 0x000000ff0200720c */ /* 0x040fe40002764270 */
[C---:B------:R-:W-:Y:S01]  /*8ab0*/  ISETP.GT.AND P4, PT, R2.reuse, 0x8, P4 ;  /* 0x000000080200780c */ /* 0x040fe20002784270 */
[----:B------:R-:W-:Y:S01]  /*8ac0*/  @P5 STG.E desc[UR50][R6.64+0x3a4], R143 ;  /* 0x0003a48f06005986 */ /* 0x000fe2000c101932 */
[C---:B------:R-:W-:Y:S02]  /*8ad0*/  ISETP.GT.AND P5, PT, R2.reuse, RZ, P0 ;  /* 0x000000ff0200720c */ /* 0x040fe400007a4270 */
[C---:B------:R-:W-:Y:S01]  /*8ae0*/  ISETP.GT.AND P0, PT, R2.reuse, 0x8, P0 ;  /* 0x000000080200780c */ /* 0x040fe20000704270 */
[----:B------:R1:W-:Y:S01]  /*8af0*/  @P6 STG.E desc[UR50][R4.64+0x3c0], R11 ;  /* 0x0003c00b04006986 */ /* 0x0003e2000c101932 */
[----:B------:R-:W-:-:S02]  /*8b00*/  ISETP.GT.AND P6, PT, R2, RZ, P1 ;  /* 0x000000ff0200720c */ /* 0x000fc40000fc4270 */
[----:B------:R-:W-:Y:S01]  /*8b10*/  ISETP.GT.AND P1, PT, R2, 0x8, P1 ;  /* 0x000000080200780c */ /* 0x000fe20000f24270 */
[-C--:B0-----:R-:W-:Y:S02]  /*8b20*/  FMUL R9, R146, R23.reuse ;  /* 0x0000001792097220 */ /* 0x081fe40000400000 */
[----:B------:R-:W-:Y:S02]  /*8b30*/  @P3 IMAD.MOV.U32 R2, RZ, RZ, R4 ;  /* 0x000000ffff023224 */ /* 0x000fe400078e0004 */
[----:B------:R-:W-:Y:S02]  /*8b40*/  @P3 IMAD.MOV.U32 R3, RZ, RZ, R5 ;  /* 0x000000ffff033224 */ /* 0x000fe400078e0005 */
[----:B-1----:R-:W-:-:S03]  /*8b50*/  FMUL R11, R148, R23 ;  /* 0x00000017940b7220 */ /* 0x002fc60000400000 */
[----:B------:R0:W-:Y:S02]  /*8b60*/  @P3 STG.E desc[UR50][R2.64+0x3c4], R145 ;  /* 0x0003c49102003986 */ /* 0x0001e4000c101932 */
[----:B0-----:R-:W-:Y:S02]  /*8b70*/  @P2 IMAD.MOV.U32 R2, RZ, RZ, R6 ;  /* 0x000000ffff022224 */ /* 0x001fe400078e0006 */
[----:B------:R-:W-:-:S05]  /*8b80*/  @P2 IMAD.MOV.U32 R3, RZ, RZ, R7 ;  /* 0x000000ffff032224 */ /* 0x000fca00078e0007 */
[----:B------:R0:W-:Y:S02]  /*8b90*/  @P2 STG.E desc[UR50][R2.64+0x3c0], R9 ;  /* 0x0003c00902002986 */ /* 0x0001e4000c101932 */
[----:B0-----:R-:W-:Y:S02]  /*8ba0*/  @P4 IMAD.MOV.U32 R2, RZ, RZ, R6 ;  /* 0x000000ffff024224 */ /* 0x001fe400078e0006 */
[----:B------:R-:W-:-:S05]  /*8bb0*/  @P4 IMAD.MOV.U32 R3, RZ, RZ, R7 ;  /* 0x000000ffff034224 */ /* 0x000fca00078e0007 */
[----:B------:R0:W-:Y:S02]  /*8bc0*/  @P4 STG.E desc[UR50][R2.64+0x3c4], R147 ;  /* 0x0003c49302004986 */ /* 0x0001e4000c101932 */
[----:B0-----:R-:W-:Y:S02]  /*8bd0*/  @P6 IMAD.MOV.U32 R2, RZ, RZ, R4 ;  /* 0x000000ffff026224 */ /* 0x001fe400078e0004 */
[----:B------:R-:W-:-:S05]  /*8be0*/  @P6 IMAD.MOV.U32 R3, RZ, RZ, R5 ;  /* 0x000000ffff036224 */ /* 0x000fca00078e0005 */
[----:B------:R0:W-:Y:S04]  /*8bf0*/  @P6 STG.E desc[UR50][R2.64+0x3e0], R11 ;  /* 0x0003e00b02006986 */ /* 0x0001e8000c101932 */
[----:B------:R1:W-:Y:S01]  /*8c00*/  @P5 STG.E desc[UR50][R4.64+0x3e4], R149 ;  /* 0x0003e49504005986 */ /* 0x0003e2000c101932 */
[----:B0-----:R-:W-:Y:S02]  /*8c10*/  @P1 IMAD.MOV.U32 R2, RZ, RZ, R6 ;  /* 0x000000ffff021224 */ /* 0x001fe400078e0006 */
[----:B------:R-:W-:-:S05]  /*8c20*/  @P1 IMAD.MOV.U32 R3, RZ, RZ, R7 ;  /* 0x000000ffff031224 */ /* 0x000fca00078e0007 */
[----:B------:R1:W-:Y:S04]  /*8c30*/  @P1 STG.E desc[UR50][R2.64+0x3e0], R13 ;  /* 0x0003e00d02001986 */ /* 0x0003e8000c101932 */
[----:B------:R1:W-:Y:S02]  /*8c40*/  @P0 STG.E desc[UR50][R6.64+0x3e4], R151 ;  /* 0x0003e49706000986 */ /* 0x0003e4000c101932 */
.L_x_289:
[----:B------:R-:W-:Y:S05]  /*8c50*/  BSYNC B0 ;  /* 0x0000000000007941 */ /* 0x000fea0003800000 */
.L_x_35:
[----:B01----:R-:W-:Y:S01]  /*8c60*/  IMAD.U32 R2, RZ, RZ, UR38 ;  /* 0x00000026ff027e24 */ /* 0x003fe2000f8e00ff */
[----:B------:R-:W-:Y:S01]  /*8c70*/  ULDC.64 UR4, c[0x0][0x650] ;  /* 0x0001940000047ab9 */ /* 0x000fe20000000a00 */
[----:B------:R-:W-:Y:S01]  /*8c80*/  IMAD.U32 R0, RZ, RZ, UR41 ;  /* 0x00000029ff007e24 */ /* 0x000fe2000f8e00ff */
[----:B------:R0:W-:Y:S01]  /*8c90*/  SYNCS.ARRIVE.TRANS64.A1T0 RZ, [R160+UR46], RZ ;  /* 0x000000ffa0ff79a7 */ /* 0x0001e2000810002e */
[----:B------:R-:W-:Y:S01]  /*8ca0*/  IMAD.U32 R3, RZ, RZ, UR39 ;  /* 0x00000027ff037e24 */ /* 0x000fe2000f8e00ff */
[C---:B------:R-:W-:Y:S01]  /*8cb0*/  LEA R16, P0, R2.reuse, R16, 0x1 ;  /* 0x0000001002107211 */ /* 0x040fe200078008ff */
[----:B------:R-:W-:Y:S02]  /*8cc0*/  IMAD.MOV.U32 R18, RZ, RZ, -0x1 ;  /* 0xffffffffff127424 */ /* 0x000fe400078e00ff */
[----:B------:R-:W-:Y:S01]  /*8cd0*/  IMAD.MOV.U32 R19, RZ, RZ, -0x1 ;  /* 0xffffffffff137424 */ /* 0x000fe200078e00ff */
[----:B------:R-:W-:Y:S01]  /*8ce0*/  LEA.HI.X R17, R2, R17, R0, 0x1, P0 ;  /* 0x0000001102117211 */ /* 0x000fe200000f0c00 */
[----:B------:R-:W-:Y:S01]  /*8cf0*/  IMAD.MOV.U32 R2, RZ, RZ, -0x1 ;  /* 0xffffffffff027424 */ /* 0x000fe200078e00ff */
[----:B------:R-:W-:-:S02]  /*8d00*/  ISETP.GE.U32.AND P0, PT, R16, UR4, PT ;  /* 0x0000000410007c0c */ /* 0x000fc4000bf06070 */
[----:B------:R-:W-:Y:S02]  /*8d10*/  PRMT R0, RZ, 0x7610, R0 ;  /* 0x00007610ff007816 */ /* 0x000fe40000000000 */
[----:B------:R-:W-:-:S13]  /*8d20*/  ISETP.GE.U32.AND.EX P0, PT, R17, UR5, PT, P0 ;  /* 0x0000000511007c0c */ /* 0x000fda000bf06100 */
[----:B0-----:R-:W-:Y:S05]  /*8d30*/  @P0 BRA `(.L_x_290) ;  /* 0x00000004008c0947 */ /* 0x001fea0003800000 */
[----:B------:R-:W0:Y:S01]  /*8d40*/  S2UR UR7, SR_CTAID.X ;  /* 0x00000000000779c3 */ /* 0x000e220000002500 */
[----:B------:R-:W-:Y:S01]  /*8d50*/  ULDC.64 UR4, c[0x0][0x628] ;  /* 0x00018a0000047ab9 */ /* 0x000fe20000000a00 */
[----:B------:R-:W-:Y:S01]  /*8d60*/  ULDC UR6, c[0x0][0x150] ;  /* 0x0000540000067ab9 */ /* 0x000fe20000000800 */
[----:B------:R-:W-:Y:S01]  /*8d70*/  ISETP.NE.U32.AND P0, PT, RZ, UR4, PT ;  /* 0x00000004ff007c0c */ /* 0x000fe2000bf05070 */
[----:B------:R-:W-:Y:S01]  /*8d80*/  ULDC UR15, c[0x0][0x630] ;  /* 0x00018c00000f7ab9 */ /* 0x000fe20000000800 */
[C---:B------:R-:W-:Y:S01]  /*8d90*/  R2UR UR16, R16.reuse ;  /* 0x00000000101072ca */ /* 0x040fe200000e0000 */
[----:B------:R-:W-:Y:S01]  /*8da0*/  ULDC UR18, c[0x0][0x154] ;  /* 0x0000550000127ab9 */ /* 0x000fe20000000800 */
[----:B------:R-:W-:Y:S01]  /*8db0*/  ISETP.NE.AND.EX P0, PT, RZ, UR5, PT, P0 ;  /* 0x00000005ff007c0c */ /* 0x000fe2000bf05300 */
[----:B------:R-:W1:Y:S01]  /*8dc0*/  S2UR UR19, SR_CTAID.Y ;  /* 0x00000000001379c3 */ /* 0x000e620000002600 */
[----:B------:R-:W-:Y:S02]  /*8dd0*/  R2UR UR17, R17 ;  /* 0x00000000111172ca */ /* 0x000fe400000e0000 */
[----:B------:R-:W-:-:S02]  /*8de0*/  R2UR UR12, R16 ;  /* 0x00000000100c72ca */ /* 0x000fc400000e0000 */
[----:B------:R-:W-:Y:S02]  /*8df0*/  R2UR UR13, R17 ;  /* 0x00000000110d72ca */ /* 0x000fe400000e0000 */
[----:B0-----:R-:W-:-:S05]  /*8e00*/  I2FP.F32.U32 R0, UR7 ;  /* 0x0000000700007c45 */ /* 0x001fca0008201000 */
[----:B------:R-:W-:-:S04]  /*8e10*/  FMUL R0, R0, UR6 ;  /* 0x0000000600007c20 */ /* 0x000fc80008400000 */
[----:B------:R0:W0:Y:S01]  /*8e20*/  F2I.U32.TRUNC.NTZ R2, R0 ;  /* 0x0000000000027305 */ /* 0x000022000020f000 */
[----:B-1----:R-:W-:Y:S05]  /*8e30*/  @!P0 BRA `(.L_x_291) ;  /* 0x0000000000308947 */ /* 0x002fea0003800000 */
        /* <DEDUP_REMOVED lines=12> */
.L_x_291:
[----:B------:R-:W-:Y:S01]  /*8f00*/  USHF.R.U64 UR6, UR12, UR15, UR13 ;  /* 0x0000000f0c067299 */ /* 0x000fe2000800120d */
[----:B0-----:R-:W-:Y:S01]  /*8f10*/  I2FP.F32.U32 R0, UR19 ;  /* 0x0000001300007c45 */ /* 0x001fe20008201000 */
[----:B------:R-:W-:Y:S01]  /*8f20*/  USHF.R.U32.HI UR4, URZ, UR15, UR13 ;  /* 0x0000000f3f047299 */ /* 0x000fe2000801160d */
[----:B------:R-:W-:Y:S01]  /*8f30*/  R2UR UR14, R2 ;  /* 0x00000000020e72ca */ /* 0x000fe200000e0000 */
[----:B------:R-:W-:Y:S02]  /*8f40*/  UIADD3 UR9, UP0, URZ, -UR6, URZ ;  /* 0x800000063f097290 */ /* 0x000fe4000ff1e03f */
[----:B------:R-:W-:Y:S01]  /*8f50*/  FMUL R0, R0, UR18 ;  /* 0x0000001200007c20 */ /* 0x000fe20008400000 */
[----:B------:R-:W-:Y:S01]  /*8f60*/  ULDC.64 UR12, c[0x0][0x620] ;  /* 0x00018800000c7ab9 */ /* 0x000fe20000000a00 */
[----:B------:R-:W-:Y:S01]  /*8f70*/  UIADD3.X UR4, URZ, ~UR4, URZ, UP0, !UPT ;  /* 0x800000043f047290 */ /* 0x000fe200087fe43f */
[----:B------:R-:W-:Y:S01]  /*8f80*/  UMOV UR10, UR16 ;  /* 0x00000010000a7c82 */ /* 0x000fe20008000000 */
[----:B------:R-:W-:-:S02]  /*8f90*/  UMOV UR11, UR17 ;  /* 0x00000011000b7c82 */ /* 0x000fc40008000000 */
[----:B------:R-:W0:Y:S01]  /*8fa0*/  F2I.U32.TRUNC.NTZ R0, R0 ;  /* 0x0000000000007305 */ /* 0x000e22000020f000 */
[----:B------:R-:W-:Y:S02]  /*8fb0*/  UIMAD UR4, UR4, UR12, URZ ;  /* 0x0000000c040472a4 */ /* 0x000fe4000f8e023f */
[----:B------:R-:W-:Y:S02]  /*8fc0*/  UIMAD.WIDE.U32 UR10, UR9, UR12, UR10 ;  /* 0x0000000c090a72a5 */ /* 0x000fe4000f8e000a */
[----:B------:R-:W-:Y:S01]  /*8fd0*/  UIMAD UR9, UR9, UR13, UR4 ;  /* 0x0000000d090972a4 */ /* 0x000fe2000f8e0204 */
[----:B------:R-:W-:Y:S01]  /*8fe0*/  ULDC UR22, c[0x0][0x658] ;  /* 0x0001960000167ab9 */ /* 0x000fe20000000800 */
[----:B------:R-:W-:Y:S02]  /*8ff0*/  UMOV UR12, 0xffffffff ;  /* 0xffffffff000c7882 */ /* 0x000fe40000000000 */
[----:B------:R-:W-:Y:S01]  /*9000*/  UIADD3 UR11, UR11, UR9, URZ ;  /* 0x000000090b0b7290 */ /* 0x000fe2000fffe03f */
[----:B------:R-:W-:Y:S01]  /*9010*/  ULDC UR13, c[0x0][0x618] ;  /* 0x00018600000d7ab9 */ /* 0x000fe20000000800 */
[----:B------:R-:W-:Y:S01]  /*9020*/  ULDC.64 UR4, c[0x0][0x640] ;  /* 0x0001900000047ab9 */ /* 0x000fe20000000a00 */
[----:B------:R-:W-:Y:S01]  /*9030*/  USHF.L.U32 UR18, UR12, UR22, URZ ;  /* 0x000000160c127299 */ /* 0x000fe2000800063f */
[----:B------:R-:W-:Y:S01]  /*9040*/  ISETP.NE.U32.AND P0, PT, RZ, UR4, PT ;  /* 0x00000004ff007c0c */ /* 0x000fe2000bf05070 */
[----:B------:R-:W-:Y:S01]  /*9050*/  USHF.R.U64 UR12, UR10, UR13, UR11 ;  /* 0x0000000d0a0c7299 */ /* 0x000fe2000800120b */
[----:B0-----:R-:W-:Y:S01]  /*9060*/  R2UR UR16, R0 ;  /* 0x00000000001072ca */ /* 0x001fe200000e0000 */
[----:B------:R-:W-:Y:S01]  /*9070*/  USHF.R.U32.HI UR10, URZ, UR13, UR11 ;  /* 0x0000000d3f0a7299 */ /* 0x000fe2000801160b */
[----:B------:R-:W-:Y:S01]  /*9080*/  ISETP.NE.AND.EX P0, PT, RZ, UR5, PT, P0 ;  /* 0x00000005ff007c0c */ /* 0x000fe2000bf05300 */
[----:B------:R-:W-:Y:S01]  /*9090*/  ULDC UR17, c[0x0][0x608] ;  /* 0x0001820000117ab9 */ /* 0x000fe20000000800 */
[----:B------:R-:W-:-:S02]  /*90a0*/  ULOP3.LUT UR23, URZ, UR18, URZ, 0x33, !UPT ;  /* 0x000000123f177292 */ /* 0x000fc4000f8e333f */
[----:B------:R-:W-:Y:S02]  /*90b0*/  USHF.R.U64 UR18, UR12, UR17, UR10 ;  /* 0x000000110c127299 */ /* 0x000fe4000800120a */
[----:B------:R-:W-:Y:S01]  /*90c0*/  USHF.R.U32.HI UR10, URZ, UR17, UR10 ;  /* 0x000000113f0a7299 */ /* 0x000fe2000801160a */
[----:B------:R-:W-:Y:S01]  /*90d0*/  UMOV UR20, 0x1 ;  /* 0x0000000100147882 */ /* 0x000fe20000000000 */
[----:B------:R-:W-:Y:S02]  /*90e0*/  UIADD3 UR14, -UR14, URZ, URZ ;  /* 0x0000003f0e0e7290 */ /* 0x000fe4000fffe13f */
[----:B------:R-:W-:Y:S02]  /*90f0*/  USHF.L.U32 UR13, UR20, UR22, URZ ;  /* 0x00000016140d7299 */ /* 0x000fe4000800063f */
[----:B------:R-:W-:Y:S01]  /*9100*/  USHF.R.U64 UR20, UR18, UR22, UR10 ;  /* 0x0000001612147299 */ /* 0x000fe2000800120a */
[----:B------:R-:W-:Y:S01]  /*9110*/  ULDC UR15, c[0x0][0x144] ;  /* 0x00005100000f7ab9 */ /* 0x000fe20000000800 */
[----:B------:R-:W-:Y:S01]  /*9120*/  ULDC UR8, c[0x0][0x600] ;  /* 0x0001800000087ab9 */ /* 0x000fe20000000800 */
[----:B------:R-:W-:-:S02]  /*9130*/  UIADD3 UR21, -UR16, URZ, URZ ;  /* 0x0000003f10157290 */ /* 0x000fc4000fffe13f */
[----:B------:R-:W-:Y:S02]  /*9140*/  USHF.R.U32.HI UR17, URZ, UR22, UR10 ;  /* 0x000000163f117299 */ /* 0x000fe4000801160a */
[----:B------:R-:W-:Y:S02]  /*9150*/  UIADD3 UR9, UR8, -0x1, URZ ;  /* 0xffffffff08097890 */ /* 0x000fe4000fffe03f */
[----:B------:R-:W-:Y:S01]  /*9160*/  UIMAD UR22, UR15, UR14, UR7 ;  /* 0x0000000e0f1672a4 */ /* 0x000fe2000f8e0207 */
[----:B------:R-:W-:Y:S01]  /*9170*/  ULDC UR26, c[0x0][0x148] ;  /* 0x00005200001a7ab9 */ /* 0x000fe20000000800 */
[----:B------:R-:W-:Y:S01]  /*9180*/  ULDC UR24, c[0x0][0x648] ;  /* 0x0001920000187ab9 */ /* 0x000fe20000000800 */
[----:B------:R-:W-:Y:S01]  /*9190*/  ULDC UR25, c[0x0][0x638] ;  /* 0x00018e0000197ab9 */ /* 0x000fe20000000800 */
        /* <DEDUP_REMOVED lines=12> */
.L_x_292:
[----:B------:R-:W-:Y:S01]  /*9260*/  UISETP.NE.AND UP0, UPT, UR40, URZ, UPT ;  /* 0x0000003f2800728c */ /* 0x000fe2000bf05270 */
[----:B------:R-:W-:Y:S01]  /*9270*/  IMAD.MOV.U32 R0, RZ, RZ, 0x1 ;  /* 0x00000001ff007424 */ /* 0x000fe200078e00ff */
[----:B------:R-:W-:Y:S01]  /*9280*/  USHF.R.U64 UR4, UR16, UR24, UR17 ;  /* 0x0000001810047299 */ /* 0x000fe20008001211 */
[----:B------:R-:W-:Y:S01]  /*9290*/  IMAD.U32 R19, RZ, RZ, UR6 ;  /* 0x00000006ff137e24 */ /* 0x000fe2000f8e00ff */
[----:B------:R-:W-:Y:S02]  /*92a0*/  ULOP3.LUT UR18, UR18, UR23, URZ, 0xc0, !UPT ;  /* 0x0000001712127292 */ /* 0x000fe4000f8ec03f */
[----:B------:R-:W-:Y:S02]  /*92b0*/  UIADD3 UR5, -UR4, URZ, URZ ;  /* 0x0000003f04057290 */ /* 0x000fe4000fffe13f */
[----:B------:R-:W-:Y:S02]  /*92c0*/  ULOP3.LUT UR9, UR12, UR9, URZ, 0xc0, !UPT ;  /* 0x000000090c097292 */ /* 0x000fe4000f8ec03f */
[----:B------:R-:W-:-:S02]  /*92d0*/  UIMAD UR4, UR13, UR4, UR18 ;  /* 0x000000040d0472a4 */ /* 0x000fc4000f8e0212 */
[----:B------:R-:W-:Y:S02]  /*92e0*/  @UP0 UIMAD UR22, UR26, UR21, UR19 ;  /* 0x000000151a1602a4 */ /* 0x000fe4000f8e0213 */
[----:B------:R-:W-:Y:S01]  /*92f0*/  UIMAD UR5, UR5, UR25, UR20 ;  /* 0x00000019050572a4 */ /* 0x000fe2000f8e0214 */
[----:B------:R-:W-:Y:S02]  /*9300*/  ULDC UR7, c[0x0][0x610] ;  /* 0x0001840000077ab9 */ /* 0x000fe40000000800 */
[----:B------:R-:W-:Y:S02]  /*9310*/  UIMAD UR4, UR4, UR7, UR22 ;  /* 0x00000007040472a4 */ /* 0x000fe4000f8e0216 */
[----:B------:R-:W-:-:S04]  /*9320*/  UIMAD UR5, UR5, UR8, UR9 ;  /* 0x00000008050572a4 */ /* 0x000fc8000f8e0209 */
[----:B------:R-:W-:Y:S02]  /*9330*/  USEL UR7, UR5, UR4, !UP0 ;  /* 0x0000000405077287 */ /* 0x000fe4000c000000 */
[----:B------:R-:W-:-:S04]  /*9340*/  USEL UR4, UR4, UR5, !UP0 ;  /* 0x0000000504047287 */ /* 0x000fc8000c000000 */
[----:B------:R-:W-:Y:S02]  /*9350*/  IMAD.U32 R2, RZ, RZ, UR7 ;  /* 0x00000007ff027e24 */ /* 0x000fe4000f8e00ff */
[----:B------:R-:W-:-:S07]  /*9360*/  IMAD.U32 R18, RZ, RZ, UR4 ;  /* 0x00000004ff127e24 */ /* 0x000fce000f8e00ff */
.L_x_290:
[----:B------:R-:W-:Y:S02]  /*9370*/  LOP3.LUT P0, RZ, R0, 0xff, RZ, 0xc0, !PT ;  /* 0x000000ff00ff7812 */ /* 0x000fe4000780c0ff */
[----:B------:R-:W-:-:S11]  /*9380*/  LOP3.LUT R170, R170, 0x1, RZ, 0x3c, !PT ;  /* 0x00000001aaaa7812 */ /* 0x000fd600078e3cff */
[----:B------:R-:W-:Y:S05]  /*9390*/  @P0 BRA `(.L_x_293) ;  /* 0xffffff8000e80947 */ /* 0x000fea000383ffff */
[----:B------:R-:W-:Y:S05]  /*93a0*/  EXIT ;  /* 0x000000000000794d */ /* 0x000fea0003800000 */
.L_x_16:
[----:B------:R-:W-:-:S08]  /*93b0*/  ISETP.NE.AND P0, PT, RZ, UR6, PT ;  /* 0x00000006ff007c0c */ /* 0x000fd0000bf05270 */
[----:B-----5:R-:W0:-:S00]  /*93c0*/  USETMAXREG.DEALLOC.CTAPOOL 0x28 ;  /* 0x00000028000079c8 */ /* 0x020e0000080e0500 */
[----:B------:R-:W-:Y:S05]  /*93d0*/  @P0 EXIT ;  /* 0x000000000000094d */ /* 0x000fea0003800000 */
[----:B0-----:R-:W-:Y:S01]  /*93e0*/  LOP3.LUT P0, RZ, R0, 0xff, RZ, 0xc0, !PT ;  /* 0x000000ff00ff7812 */ /* 0x001fe2000780c0ff */
[----:B------:R-:W-:Y:S02]  /*93f0*/  IMAD.MOV.U32 R0, RZ, RZ, 0x1 ;  /* 0x00000001ff007424 */ /* 0x000fe400078e00ff */
[----:B------:R-:W-:-:S10]  /*9400*/  IMAD.MOV.U32 R8, RZ, RZ, RZ ;  /* 0x000000ffff087224 */ /* 0x000fd400078e00ff */
[----:B------:R-:W-:Y:S05]  /*9410*/  @!P0 BRA `(.L_x_294) ;  /* 0x0000000c00608947 */ /* 0x000fea0003800000 */
[----:B------:R-:W0:Y:S01]  /*9420*/  S2R R11, SR_CgaCtaId ;  /* 0x00000000000b7919 */ /* 0x000e220000008800 */
[----:B------:R-:W-:Y:S01]  /*9430*/  LOP3.LUT P0, RZ, R3, 0x1f, RZ, 0xc0, !PT ;  /* 0x0000001f03ff7812 */ /* 0x000fe2000780c0ff */
[----:B------:R-:W-:Y:S01]  /*9440*/  ULDC UR5, c[0x0][0x658] ;  /* 0x0001960000057ab9 */ /* 0x000fe20000000800 */
[----:B------:R-:W-:Y:S01]  /*9450*/  UMOV UR6, 0xffffffff ;  /* 0xffffffff00067882 */ /* 0x000fe20000000000 */
[----:B------:R-:W-:Y:S01]  /*9460*/  BSSY B0, `(.L_x_294) ;  /* 0x00000d3000007945 */ /* 0x000fe20003800000 */
[----:B------:R-:W-:Y:S01]  /*9470*/  USHF.L.U32 UR6, UR6, UR5, URZ ;  /* 0x0000000506067299 */ /* 0x000fe2000800063f */
[C---:B------:R-:W-:Y:S01]  /*9480*/  ISETP.NE.AND P3, PT, R4.reuse, RZ, PT ;  /* 0x000000ff0400720c */ /* 0x040fe20003f65270 */
[----:B------:R-:W-:Y:S01]  /*9490*/  IMAD.MOV.U32 R10, RZ, RZ, 0x1 ;  /* 0x00000001ff0a7424 */ /* 0x000fe200078e00ff */
[----:B------:R-:W-:Y:S01]  /*94a0*/  ISETP.NE.OR P0, PT, R4, RZ, !P0 ;  /* 0x000000ff0400720c */ /* 0x000fe20004705670 */
[----:B------:R-:W-:Y:S01]  /*94b0*/  IMAD.MOV.U32 R0, RZ, RZ, 0x1 ;  /* 0x00000001ff007424 */ /* 0x000fe200078e00ff */
[----:B------:R-:W-:Y:S01]  /*94c0*/  ULDC UR4, c[0x0][0x600] ;  /* 0x0001800000047ab9 */ /* 0x000fe20000000800 */
[----:B------:R-:W-:Y:S01]  /*94d0*/  IMAD.MOV.U32 R8, RZ, RZ, RZ ;  /* 0x000000ffff087224 */ /* 0x000fe200078e00ff */
[----:B------:R-:W-:Y:S01]  /*94e0*/  UMOV UR7, 0x1 ;  /* 0x0000000100077882 */ /* 0x000fe20000000000 */
[----:B------:R-:W-:-:S02]  /*94f0*/  UIADD3 UR21, UR37, 0x1, URZ ;  /* 0x0000000125157890 */ /* 0x000fc4000fffe03f */
[----:B------:R-:W-:Y:S02]  /*9500*/  ULOP3.LUT UR13, UR42, 0x2, URZ, 0xfc, !UPT ;  /* 0x000000022a0d7892 */ /* 0x000fe4000f8efc3f */
[----:B------:R-:W-:Y:S02]  /*9510*/  UIADD3 UR4, UR4, -0x1, URZ ;  /* 0xffffffff04047890 */ /* 0x000fe4000fffe03f */
[----:B------:R-:W-:Y:S02]  /*9520*/  USHF.L.U32 UR5, UR7, UR5, URZ ;  /* 0x0000000507057299 */ /* 0x000fe4000800063f */
[----:B------:R-:W-:Y:S01]  /*9530*/  ULOP3.LUT UR6, URZ, UR6, URZ, 0x33, !UPT ;  /* 0x000000063f067292 */ /* 0x000fe2000f8e333f */
[----:B------:R-:W-:Y:S01]  /*9540*/  ULDC.64 UR30, c[0x0][0x198] ;  /* 0x00006600001e7ab9 */ /* 0x000fe20000000a00 */
[C---:B0-----:R-:W-:Y:S02]  /*9550*/  IMAD.SHL.U32 R9, R11.reuse, 0x80, RZ ;  /* 0x000000800b097824 */ /* 0x041fe400078e00ff */
[----:B------:R-:W-:-:S03]  /*9560*/  IMAD.SHL.U32 R11, R11, 0x1000, RZ ;  /* 0x000010000b0b7824 */ /* 0x000fc600078e00ff */
[----:B------:R-:W-:-:S07]  /*9570*/  LOP3.LUT R9, R9, 0x80, RZ, 0xc0, !PT ;  /* 0x0000008009097812 */ /* 0x000fce00078ec0ff */
.L_x_306:
[----:B------:R-:W-:-:S03]  /*9580*/  UMOV UR7, 0xffffffff ;  /* 0xffffffff00077882 */ /* 0x000fc60000000000 */
[----:B------:R-:W-:Y:S05]  /*9590*/  BRA.DIV UR7, `(.L_x_295) ;  /* 0x0000000e07d07947 */ /* 0x000fea000b800000 */
[----:B------:R-:W-:-:S13]  /*95a0*/  ELECT P6, URZ, PT ;  /* 0x00000000003f782f */ /* 0x000fda00038c0000 */
.L_x_317:
[----:B------:R-:W0:Y:S01]  /*95b0*/  LDC R3, c[0x0][0x28c] ;  /* 0x0000a300ff037b82 */ /* 0x000e220000000800 */
[----:B------:R-:W-:Y:S01]  /*95c0*/  BSSY B1, `(.L_x_296) ;  /* 0x0000047000017945 */ /* 0x000fe20003800000 */
[----:B0-----:R-:W-:-:S13]  /*95d0*/  ISETP.LT.OR P6, PT, R3, 0x1, !P6 ;  /* 0x000000010300780c */ /* 0x001fda00077c1670 */
[----:B------:R-:W-:Y:S05]  /*95e0*/  @P6 BRA `(.L_x_297) ;  /* 0x0000000400106947 */ /* 0x000fea0003800000 */
[----:B------:R-:W-:Y:S02]  /*95f0*/  IMAD R6, R2, 0x100, R9 ;  /* 0x0000010002067824 */ /* 0x000fe400078e0209 */
[----:B------:R-:W-:Y:S02]  /*9600*/  IMAD.SHL.U32 R18, R18, 0x40, RZ ;  /* 0x0000004012127824 */ /* 0x000fe400078e00ff */
[----:B------:R-:W-:Y:S02]  /*9610*/  IMAD.MOV.U32 R12, RZ, RZ, RZ ;  /* 0x000000ffff0c7224 */ /* 0x000fe400078e00ff */
[----:B------:R-:W-:Y:S02]  /*9620*/  IMAD.U32 R14, RZ, RZ, UR21 ;  /* 0x00000015ff0e7e24 */ /* 0x000fe4000f8e00ff */
[----:B------:R-:W-:Y:S02]  /*9630*/  IMAD.MOV.U32 R2, RZ, RZ, R0 ;  /* 0x000000ffff027224 */ /* 0x000fe400078e0000 */
[----:B------:R-:W-:-:S07]  /*9640*/  IMAD.MOV.U32 R3, RZ, RZ, R8 ;  /* 0x000000ffff037224 */ /* 0x000fce00078e0008 */
.L_x_301:
[----:B------:R-:W0:Y:S01]  /*9650*/  S2R R5, SR_CgaCtaId ;  /* 0x0000000000057919 */ /* 0x000e220000008800 */
[----:B------:R-:W-:-:S04]  /*9660*/  MOV R4, 0x400 ;  /* 0x0000040000047802 */ /* 0x000fc80000000f00 */
[----:B0-----:R-:W-:Y:S02]  /*9670*/  LEA R13, R5, R4, 0x18 ;  /* 0x00000004050d7211 */ /* 0x001fe400078ec0ff */
[----:B------:R-:W-:Y:S01]  /*9680*/  SHF.L.U32 R4, R2, 0x1f, RZ ;  /* 0x0000001f02047819 */ /* 0x000fe200000006ff */
[----:B------:R-:W0:Y:S02]  /*9690*/  @!P3 LDC R5, c[0x0][0x500] ;  /* 0x00014000ff05bb82 */ /* 0x000e240000000800 */
[----:B------:R-:W-:-:S04]  /*96a0*/  IMAD R7, R3, 0x8, R13 ;  /* 0x0000000803077824 */ /* 0x000fc800078e020d */
[----:B------:R-:W1:Y:S02]  /*96b0*/  SYNCS.PHASECHK.TRANS64.TRYWAIT P1, [R7+URZ+0x10], R4 ;  /* 0x00001004070075a7 */ /* 0x000e64000802017f */
[----:B-1----:R-:W-:Y:S05]  /*96c0*/  @!P1 BRA `(.L_x_298) ;  /* 0x0000000c00a49947 */ /* 0x002fea0003800000 */
.L_x_318:
[----:B------:R-:W-:Y:S01]  /*96d0*/  UPRMT UR7, UR13, 0x9910, URZ ;  /* 0x000099100d077896 */ /* 0x000fe2000800003f */
[----:B0-----:R0:W-:Y:S03]  /*96e0*/  @!P3 SYNCS.ARRIVE.TRANS64 RZ, [R7+URZ], R5 ;  /* 0x0000000507ffb9a7 */ /* 0x0011e6000800003f */
[----:B------:R-:W-:-:S06]  /*96f0*/  UISETP.NE.AND UP0, UPT, UR7, 0x2, UPT ;  /* 0x000000020700788c */ /* 0x000fcc000bf05270 */
[----:B------:R-:W-:-:S13]  /*9700*/  PLOP3.LUT P1, PT, PT, PT, UP0, 0x80, 0x0 ;  /* 0x000000000000781c */ /* 0x000fda0003f2f008 */
[----:B0-----:R-:W-:Y:S05]  /*9710*/  @P1 BRA `(.L_x_299) ;  /* 0x0000000000041947 */ /* 0x001fea0003800000 */
[----:B------:R-:W-:Y:S01]  /*9720*/  BPT.TRAP 0x1 ;  /* 0x000000040000795c */ /* 0x000fe20000300000 */
.L_x_299:
[----:B------:R-:W-:Y:S05]  /*9730*/  @P0 BRA `(.L_x_300) ;  /* 0x0000000000040947 */ /* 0x000fea0003800000 */
[----:B------:R-:W-:Y:S01]  /*9740*/  BPT.TRAP 0x1 ;  /* 0x000000040000795c */ /* 0x000fe20000300000 */
.L_x_300:
[----:B-1----:R-:W-:Y:S01]  /*9750*/  IMAD.SHL.U32 R4, R3, 0x4000, RZ ;  /* 0x0000400003047824 */ /* 0x002fe200078e00ff */
[----:B------:R-:W-:Y:S01]  /*9760*/  R2UR UR34, R12 ;  /* 0x000000000c2272ca */ /* 0x000fe200000e0000 */
[----:B------:R-:W-:Y:S01]  /*9770*/  VIADD R14, R14, 0xffffffff ;  /* 0xffffffff0e0e7836 */ /* 0x000fe20000000000 */
[----:B------:R-:W-:Y:S01]  /*9780*/  R2UR UR33, R7 ;  /* 0x00000000072172ca */ /* 0x000fe200000e0000 */
[----:B------:R-:W-:Y:S01]  /*9790*/  IMAD.IADD R5, R13, 0x1, R4 ;  /* 0x000000010d057824 */ /* 0x000fe200078e0204 */
[----:B------:R-:W-:Y:S01]  /*97a0*/  LOP3.LUT R4, R4, 0x1000, R11, 0xf8, !PT ;  /* 0x0000100004047812 */ /* 0x000fe200078ef80b */
[----:B------:R-:W-:Y:S01]  /*97b0*/  UIADD3 UR14, UP0, UR30, 0xf0, URZ ;  /* 0x000000f01e0e7890 */ /* 0x000fe2000ff1e03f */
[----:B------:R-:W-:Y:S01]  /*97c0*/  R2UR UR36, R19 ;  /* 0x00000000132472ca */ /* 0x000fe200000e0000 */
[----:B------:R-:W-:Y:S01]  /*97d0*/  UIADD3 UR44, UP1, UR30, 0x1f0, URZ ;  /* 0x000001f01e2c7890 */ /* 0x000fe2000ff3e03f */
[----:B------:R-:W-:Y:S01]  /*97e0*/  R2UR UR24, R5 ;  /* 0x00000000051872ca */ /* 0x000fe200000e0000 */
[----:B------:R-:W-:Y:S01]  /*97f0*/  IMAD R4, R4, 0x4, R13 ;  /* 0x0000000404047824 */ /* 0x000fe200078e020d */
[----:B------:R-:W-:Y:S01]  /*9800*/  R2UR UR35, R18 ;  /* 0x00000000122372ca */ /* 0x000fe200000e0000 */
[----:B------:R-:W-:Y:S01]  /*9810*/  UIADD3.X UR15, URZ, UR31, URZ, UP0, !UPT ;  /* 0x0000001f3f0f7290 */ /* 0x000fe200087fe43f */
[----:B------:R-:W-:Y:S01]  /*9820*/  R2UR UR19, R6 ;  /* 0x00000000061372ca */ /* 0x000fe200000e0000 */
[----:B------:R-:W-:Y:S01]  /*9830*/  UIADD3 UR26, UR34, 0x20, URZ ;  /* 0x00000020221a7890 */ /* 0x000fe2000fffe03f */
[----:B------:R-:W-:Y:S01]  /*9840*/  R2UR UR8, R4 ;  /* 0x00000000040872ca */ /* 0x000fe200000e0000 */
[----:B------:R-:W-:Y:S01]  /*9850*/  UIADD3.X UR45, URZ, UR31, URZ, UP1, !UPT ;  /* 0x0000001f3f2d7290 */ /* 0x000fe20008ffe43f */
[----:B------:R-:W-:Y:S01]  /*9860*/  ISETP.GT.AND P2, PT, R14, 0x1, PT ;  /* 0x000000010e00780c */ /* 0x000fe20003f44270 */
[----:B------:R-:W-:Y:S01]  /*9870*/  VIADD R3, R3, 0x1 ;  /* 0x0000000103037836 */ /* 0x000fe20000000000 */
[----:B------:R-:W-:Y:S01]  /*9880*/  UMOV UR22, 0x0 ;  /* 0x0000000000167882 */ /* 0x000fe20000000000 */
[----:B------:R-:W-:Y:S01]  /*9890*/  UMOV UR23, 0x10000000 ;  /* 0x1000000000177882 */ /* 0x000fe20000000000 */
[----:B------:R-:W-:Y:S01]  /*98a0*/  UMOV UR25, UR33 ;  /* 0x0000002100197c82 */ /* 0x000fe20008000000 */
[----:B------:R-:W-:Y:S01]  /*98b0*/  UIADD3 UR32, UR24, 0x100, URZ ;  /* 0x0000010018207890 */ /* 0x000fe2000fffe03f */
[----:B------:R-:W-:Y:S01]  /*98c0*/  ISETP.NE.AND P1, PT, R3, 0x2, PT ;  /* 0x000000020300780c */ /* 0x000fe20003f25270 */
[----:B------:R-:W-:Y:S01]  /*98d0*/  UIADD3 UR24, UR24, 0x2100, URZ ;  /* 0x0000210018187890 */ /* 0x000fe2000fffe03f */
[----:B------:R-:W-:Y:S01]  /*98e0*/  VIADD R12, R12, 0x40 ;  /* 0x000000400c0c7836 */ /* 0x000fe20000000000 */
[----:B------:R-:W-:Y:S01]  /*98f0*/  UMOV UR28, UR36 ;  /* 0x00000024001c7c82 */ /* 0x000fe20008000000 */
[----:B------:R-:W-:Y:S01]  /*9900*/  UMOV UR27, UR35 ;  /* 0x00000023001b7c82 */ /* 0x000fe20008000000 */
[----:B------:R-:W-:Y:S01]  /*9910*/  UIADD3 UR16, UR8, 0x8100, URZ ;  /* 0x0000810008107890 */ /* 0x000fe2000fffe03f */
[----:B------:R-:W-:Y:S01]  /*9920*/  SEL R5, RZ, 0x1, P1 ;  /* 0x00000001ff057807 */ /* 0x000fe20000800000 */
[----:B------:R-:W-:Y:S01]  /*9930*/  UIADD3 UR8, UR8, 0x10100, URZ ;  /* 0x0001010008087890 */ /* 0x000fe2000fffe03f */
[----:B------:R0:W-:Y:S01]  /*9940*/  UTMALDG.3D [UR32], [UR14], desc[UR22] ;  /* 0x000016200e0075b4 */ /* 0x0001e20008011000 */
[----:B------:R-:W-:Y:S01]  /*9950*/  UMOV UR7, 0x30000 ;  /* 0x0003000000077882 */ /* 0x000fe20000000000 */
[----:B------:R-:W-:Y:S01]  /*9960*/  UMOV UR17, UR33 ;  /* 0x0000002100117c82 */ /* 0x000fe20008000000 */
[----:B------:R-:W-:Y:S01]  /*9970*/  UMOV UR18, UR34 ;  /* 0x0000002200127c82 */ /* 0x000fe20008000000 */
[----:B------:R-:W-:Y:S01]  /*9980*/  UMOV UR20, UR36 ;  /* 0x0000002400147c82 */ /* 0x000fe20008000000 */
[----:B------:R-:W-:Y:S01]  /*9990*/  UMOV UR9, UR33 ;  /* 0x0000002100097c82 */ /* 0x000fe20008000000 */
[----:B------:R-:W-:Y:S01]  /*99a0*/  UMOV UR11, UR19 ;  /* 0x00000013000b7c82 */ /* 0x000fe20008000000 */
[----:B------:R-:W-:Y:S01]  /*99b0*/  UMOV UR12, UR36 ;  /* 0x00000024000c7c82 */ /* 0x000fe20008000000 */
[----:B------:R0:W-:Y:S01]  /*99c0*/  UTMALDG.3D [UR24], [UR14], desc[UR22] ;  /* 0x000016180e0075b4 */ /* 0x0001e20008011000 */
[----:B------:R-:W-:Y:S01]  /*99d0*/  UMOV UR10, UR26 ;  /* 0x0000001a000a7c82 */ /* 0x000fe20008000000 */
[----:B------:R-:W-:-:S02]  /*99e0*/  LOP3.LUT R2, R2, R5, RZ, 0x3c, !PT ;  /* 0x0000000502027212 */ /* 0x000fc400078e3cff */
[----:B------:R-:W-:Y:S01]  /*99f0*/  SEL R3, R3, RZ, P1 ;  /* 0x000000ff03037207 */ /* 0x000fe20000800000 */
[----:B------:R0:W-:Y:S01]  /*9a00*/  UTMALDG.3D.MULTICAST [UR16], [UR44], UR7, desc[UR22] ;  /* 0x000016102c0073b4 */ /* 0x0001e20008011807 */
[----:B------:R0:W-:Y:S02]  /*9a10*/  UTMALDG.3D.MULTICAST [UR8], [UR44], UR7, desc[UR22] ;  /* 0x000016082c0073b4 */ /* 0x0001e40008011807 */
[----:B0-----:R-:W-:Y:S05]  /*9a20*/  @P2 BRA `(.L_x_301) ;  /* 0xfffffffc00082947 */ /* 0x001fea000383ffff */
.L_x_297:
[----:B------:R-:W-:Y:S05]  /*9a30*/  BSYNC B1 ;  /* 0x0000000000017941 */ /* 0x000fea0003800000 */
.L_x_296:
[----:B------:R-:W-:Y:S01]  /*9a40*/  LOP3.LUT P4, RZ, R10, 0xff, RZ, 0xc0, !PT ;  /* 0x000000ff0aff7812 */ /* 0x000fe2000788c0ff */
[----:B------:R-:W-:Y:S01]  /*9a50*/  VIADD R8, R8, UR37 ;  /* 0x0000002508087c36 */ /* 0x000fe20008000000 */
[----:B------:R-:W-:Y:S01]  /*9a60*/  ULDC.64 UR8, c[0x0][0x650] ;  /* 0x0001940000087ab9 */ /* 0x000fe20000000a00 */
[----:B------:R-:W-:Y:S01]  /*9a70*/  BSSY B1, `(.L_x_302) ;  /* 0x000006f000017945 */ /* 0x000fe20003800000 */
[----:B------:R-:W-:Y:S01]  /*9a80*/  IMAD.MOV.U32 R18, RZ, RZ, -0x1 ;  /* 0xffffffffff127424 */ /* 0x000fe200078e00ff */
[----:B------:R-:W-:Y:S01]  /*9a90*/  PRMT R10, RZ, 0x7610, R10 ;  /* 0x00007610ff0a7816 */ /* 0x000fe2000000000a */
[----:B------:R-:W-:Y:S01]  /*9aa0*/  IMAD.MOV.U32 R19, RZ, RZ, -0x1 ;  /* 0xffffffffff137424 */ /* 0x000fe200078e00ff */
[C---:B------:R-:W-:Y:S02]  /*9ab0*/  ISETP.GT.U32.AND P1, PT, R8.reuse, 0x1, PT ;  /* 0x000000010800780c */ /* 0x040fe40003f24070 */
[----:B------:R-:W-:Y:S02]  /*9ac0*/  SHF.R.U32.HI R2, RZ, 0x1, R8 ;  /* 0x00000001ff027819 */ /* 0x000fe40000011608 */
[----:B------:R-:W-:-:S02]  /*9ad0*/  LOP3.LUT R8, R8, 0x1, RZ, 0xc0, !PT ;  /* 0x0000000108087812 */ /* 0x000fc400078ec0ff */
[----:B------:R-:W0:Y:S01]  /*9ae0*/  @P4 S2R R4, SR_CgaCtaId ;  /* 0x0000000000044919 */ /* 0x000e220000008800 */
[----:B------:R-:W-:Y:S02]  /*9af0*/  @P4 MOV R3, 0x400 ;  /* 0x0000040000034802 */ /* 0x000fe40000000f00 */
[----:B------:R-:W-:-:S04]  /*9b00*/  LOP3.LUT R2, R2, 0x1, RZ, 0xc0, !PT ;  /* 0x0000000102027812 */ /* 0x000fc800078ec0ff */
[----:B------:R-:W-:Y:S02]  /*9b10*/  ISETP.NE.U32.AND P2, PT, R2, 0x1, PT ;  /* 0x000000010200780c */ /* 0x000fe40003f45070 */
[----:B0-----:R-:W-:Y:S01]  /*9b20*/  @P4 LEA R3, R4, R3, 0x18 ;  /* 0x0000000304034211 */ /* 0x001fe200078ec0ff */
[----:B------:R-:W-:-:S03]  /*9b30*/  IMAD.U32 R4, RZ, RZ, UR37 ;  /* 0x00000025ff047e24 */ /* 0x000fc6000f8e00ff */
[----:B------:R0:W-:Y:S01]  /*9b40*/  @P4 SYNCS.ARRIVE.TRANS64.A1T0 RZ, [R3+URZ+0x58], RZ ;  /* 0x000058ff03ff49a7 */ /* 0x0001e2000810003f */
[----:B------:R-:W-:Y:S02]  /*9b50*/  IADD3 R16, P4, R16, UR38, RZ ;  /* 0x0000002610107c10 */ /* 0x000fe4000ff9e0ff */
[----:B------:R-:W-:Y:S02]  /*9b60*/  ISETP.LT.U32.AND P1, PT, R4, 0x2, P1 ;  /* 0x000000020400780c */ /* 0x000fe40000f21070 */
[----:B------:R-:W-:Y:S02]  /*9b70*/  IADD3.X R17, R17, UR41, RZ, P4, !PT ;  /* 0x0000002911117c10 */ /* 0x000fe4000a7fe4ff */
[----:B------:R-:W-:Y:S02]  /*9b80*/  ISETP.GE.U32.AND P4, PT, R16, UR8, PT ;  /* 0x0000000810007c0c */ /* 0x000fe4000bf86070 */
[----:B0-----:R-:W-:Y:S02]  /*9b90*/  SEL R3, RZ, 0x1, !P1 ;  /* 0x00000001ff037807 */ /* 0x001fe40004800000 */
[----:B------:R-:W-:-:S02]  /*9ba0*/  ISETP.GE.U32.AND.EX P1, PT, R17, UR9, PT, P4 ;  /* 0x0000000911007c0c */ /* 0x000fc4000bf26140 */
[----:B------:R-:W-:-:S04]  /*9bb0*/  ISETP.GT.U32.AND P2, PT, R4, 0x1, !P2 ;  /* 0x000000010400780c */ /* 0x000fc80005744070 */
[----:B------:R-:W-:-:S04]  /*9bc0*/  SEL R2, RZ, 0x1, !P2 ;  /* 0x00000001ff027807 */ /* 0x000fc80005000000 */
[--C-:B------:R-:W-:Y:S01]  /*9bd0*/  LOP3.LUT R0, R2, R0, R3.reuse, 0x96, !PT ;  /* 0x0000000002007212 */ /* 0x100fe200078e9603 */
[----:B------:R-:W-:Y:S01]  /*9be0*/  IMAD.MOV.U32 R2, RZ, RZ, -0x1 ;  /* 0xffffffffff027424 */ /* 0x000fe200078e00ff */
[----:B------:R-:W-:Y:S01]  /*9bf0*/  PRMT R3, RZ, 0x7610, R3 ;  /* 0x00007610ff037816 */ /* 0x000fe20000000003 */
[----:B------:R-:W-:Y:S06]  /*9c00*/  @P1 BRA `(.L_x_303) ;  /* 0x0000000400541947 */ /* 0x000fec0003800000 */
[----:B------:R-:W0:Y:S01]  /*9c10*/  S2UR UR7, SR_CTAID.X ;  /* 0x00000000000779c3 */ /* 0x000e220000002500 */
[----:B------:R-:W-:Y:S01]  /*9c20*/  ULDC.64 UR8, c[0x0][0x628] ;  /* 0x00018a0000087ab9 */ /* 0x000fe20000000a00 */
[----:B------:R-:W-:Y:S01]  /*9c30*/  ULDC UR10, c[0x0][0x150] ;  /* 0x00005400000a7ab9 */ /* 0x000fe20000000800 */
[----:B------:R-:W-:Y:S01]  /*9c40*/  ISETP.NE.U32.AND P1, PT, RZ, UR8, PT ;  /* 0x00000008ff007c0c */ /* 0x000fe2000bf25070 */
[----:B------:R-:W-:Y:S01]  /*9c50*/  ULDC UR11, c[0x0][0x630] ;  /* 0x00018c00000b7ab9 */ /* 0x000fe20000000800 */
[----:B------:R-:W-:Y:S01]  /*9c60*/  ULDC UR14, c[0x0][0x154] ;  /* 0x00005500000e7ab9 */ /* 0x000fe20000000800 */
[----:B------:R-:W-:Y:S01]  /*9c70*/  IMAD.MOV.U32 R2, RZ, RZ, R16 ;  /* 0x000000ffff027224 */ /* 0x000fe200078e0010 */
[----:B------:R-:W-:Y:S01]  /*9c80*/  ISETP.NE.AND.EX P1, PT, RZ, UR9, PT, P1 ;  /* 0x00000009ff007c0c */ /* 0x000fe2000bf25310 */
[----:B------:R-:W1:Y:S01]  /*9c90*/  S2UR UR12, SR_CTAID.Y ;  /* 0x00000000000c79c3 */ /* 0x000e620000002600 */
[----:B0-----:R-:W-:-:S05]  /*9ca0*/  I2FP.F32.U32 R3, UR7 ;  /* 0x0000000700037c45 */ /* 0x001fca0008201000 */
[----:B------:R-:W-:Y:S01]  /*9cb0*/  FMUL R12, R3, UR10 ;  /* 0x0000000a030c7c20 */ /* 0x000fe20008400000 */
[----:B------:R-:W-:-:S05]  /*9cc0*/  IMAD.MOV.U32 R3, RZ, RZ, R17 ;  /* 0x000000ffff037224 */ /* 0x000fca00078e0011 */
[----:B------:R-:W-:Y:S05]  /*9cd0*/  @!P1 BRA `(.L_x_304) ;  /* 0x0000000000289947 */ /* 0x000fea0003800000 */
[----:B------:R-:W-:Y:S02]  /*9ce0*/  ULDC UR10, c[0x0][0x634] ;  /* 0x00018d00000a7ab9 */ /* 0x000fe40000000800 */
[----:B------:R-:W-:-:S05]  /*9cf0*/  IADD3 R7, P1, R16, UR10, RZ ;  /* 0x0000000a10077c10 */ /* 0x000fca000ff3e0ff */
[----:B------:R-:W-:-:S04]  /*9d00*/  IMAD.X R13, RZ, RZ, R17, P1 ;  /* 0x000000ffff0d7224 */ /* 0x000fc800008e0611 */
[----:B------:R-:W-:-:S04]  /*9d10*/  IMAD.WIDE.U32 R4, R13, UR8, RZ ;  /* 0x000000080d047c25 */ /* 0x000fc8000f8e00ff */
[----:B------:R-:W-:-:S04]  /*9d20*/  IMAD.WIDE.U32 R4, P1, R7, UR9, R4 ;  /* 0x0000000907047c25 */ /* 0x000fc8000f820004 */
[----:B------:R-:W-:-:S04]  /*9d30*/  IMAD.WIDE.U32 R6, R7, UR8, RZ ;  /* 0x0000000807067c25 */ /* 0x000fc8000f8e00ff */
[----:B------:R-:W-:Y:S01]  /*9d40*/  IMAD.X R3, RZ, RZ, RZ, P1 ;  /* 0x000000ffff037224 */ /* 0x000fe200008e06ff */
[----:B------:R-:W-:Y:S01]  /*9d50*/  IADD3 RZ, P1, R7, R4, RZ ;  /* 0x0000000407ff7210 */ /* 0x000fe20007f3e0ff */
[----:B------:R-:W-:-:S04]  /*9d60*/  IMAD.MOV.U32 R2, RZ, RZ, R5 ;  /* 0x000000ffff027224 */ /* 0x000fc800078e0005 */
[----:B------:R-:W-:-:S08]  /*9d70*/  IMAD.WIDE.U32.X R2, R13, UR9, R2, P1 ;  /* 0x000000090d027c25 */ /* 0x000fd000088e0402 */
.L_x_304:
[--C-:B------:R-:W-:Y:S01]  /*9d80*/  SHF.R.U64 R19, R2, UR11, R3.reuse ;  /* 0x0000000b02137c19 */ /* 0x100fe20008001203 */
[----:B------:R-:W0:Y:S01]  /*9d90*/  F2I.U32.TRUNC.NTZ R12, R12 ;  /* 0x0000000c000c7305 */ /* 0x000e22000020f000 */
[----:B------:R-:W-:Y:S01]  /*9da0*/  SHF.R.U32.HI R2, RZ, UR11, R3 ;  /* 0x0000000bff027c19 */ /* 0x000fe20008011603 */
[----:B------:R-:W-:Y:S01]  /*9db0*/  ULDC.64 UR8, c[0x0][0x620] ;  /* 0x0001880000087ab9 */ /* 0x000fe20000000a00 */
[----:B------:R-:W-:Y:S01]  /*9dc0*/  IADD3 R5, P1, RZ, -R19, RZ ;  /* 0x80000013ff057210 */ /* 0x000fe20007f3e0ff */
[----:B------:R-:W-:Y:S01]  /*9dd0*/  ULDC UR11, c[0x0][0x658] ;  /* 0x00019600000b7ab9 */ /* 0x000fe20000000800 */
[----:B-1----:R-:W-:Y:S01]  /*9de0*/  I2FP.F32.U32 R4, UR12 ;  /* 0x0000000c00047c45 */ /* 0x002fe20008201000 */
[----:B------:R-:W-:Y:S02]  /*9df0*/  ULDC UR16, c[0x0][0x648] ;  /* 0x0001920000107ab9 */ /* 0x000fe40000000800 */
[----:B------:R-:W-:Y:S02]  /*9e00*/  IMAD.X R2, RZ, RZ, ~R2, P1 ;  /* 0x000000ffff027224 */ /* 0x000fe400008e0e02 */
[----:B------:R-:W-:Y:S01]  /*9e10*/  FMUL R6, R4, UR14 ;  /* 0x0000000e04067c20 */ /* 0x000fe20008400000 */
[----:B------:R-:W-:Y:S01]  /*9e20*/  ULDC.64 UR14, c[0x0][0x640] ;  /* 0x00019000000e7ab9 */ /* 0x000fe20000000a00 */
[----:B------:R-:W-:Y:S01]  /*9e30*/  IMAD R4, R2, UR8, RZ ;  /* 0x0000000802047c24 */ /* 0x000fe2000f8e02ff */
[----:B------:R-:W-:Y:S01]  /*9e40*/  ISETP.NE.U32.AND P1, PT, RZ, UR14, PT ;  /* 0x0000000eff007c0c */ /* 0x000fe2000bf25070 */
[C---:B------:R-:W-:Y:S01]  /*9e50*/  IMAD.WIDE.U32 R2, R5.reuse, UR8, R16 ;  /* 0x0000000805027c25 */ /* 0x040fe2000f8e0010 */
[----:B0-----:R-:W-:Y:S01]  /*9e60*/  R2UR UR8, R12 ;  /* 0x000000000c0872ca */ /* 0x001fe200000e0000 */
[----:B------:R-:W0:Y:S01]  /*9e70*/  F2I.U32.TRUNC.NTZ R6, R6 ;  /* 0x0000000600067305 */ /* 0x000e22000020f000 */
[----:B------:R-:W1:Y:S01]  /*9e80*/  LDC R12, c[0x0][0x610] ;  /* 0x00018400ff0c7b82 */ /* 0x000e620000000800 */
[----:B------:R-:W-:Y:S01]  /*9e90*/  IMAD R5, R5, UR9, R4 ;  /* 0x0000000905057c24 */ /* 0x000fe2000f8e0204 */
[----:B------:R-:W-:Y:S01]  /*9ea0*/  ULDC UR9, c[0x0][0x618] ;  /* 0x0001860000097ab9 */ /* 0x000fe20000000800 */
[----:B------:R-:W-:-:S02]  /*9eb0*/  ISETP.NE.AND.EX P1, PT, RZ, UR15, PT, P1 ;  /* 0x0000000fff007c0c */ /* 0x000fc4000bf25310 */
[----:B------:R-:W-:-:S05]  /*9ec0*/  IMAD.IADD R3, R3, 0x1, R5 ;  /* 0x0000000103037824 */ /* 0x000fca00078e0205 */
[--C-:B------:R-:W-:Y:S02]  /*9ed0*/  SHF.R.U64 R14, R2, UR9, R3.reuse ;  /* 0x00000009020e7c19 */ /* 0x100fe40008001203 */
[----:B------:R-:W-:Y:S01]  /*9ee0*/  SHF.R.U32.HI R3, RZ, UR9, R3 ;  /* 0x00000009ff037c19 */ /* 0x000fe20008011603 */
[----:B------:R-:W-:Y:S01]  /*9ef0*/  ULDC UR9, c[0x0][0x608] ;  /* 0x0001820000097ab9 */ /* 0x000fe20000000800 */
[----:B0-----:R-:W-:Y:S02]  /*9f00*/  R2UR UR10, R6 ;  /* 0x00000000060a72ca */ /* 0x001fe400000e0000 */
[--C-:B------:R-:W-:Y:S02]  /*9f10*/  SHF.R.U64 R15, R14, UR9, R3.reuse ;  /* 0x000000090e0f7c19 */ /* 0x100fe40008001203 */
[----:B------:R-:W-:Y:S01]  /*9f20*/  SHF.R.U32.HI R2, RZ, UR9, R3 ;  /* 0x00000009ff027c19 */ /* 0x000fe20008011603 */
[----:B------:R-:W-:-:S03]  /*9f30*/  UIADD3 UR9, -UR8, URZ, URZ ;  /* 0x0000003f08097290 */ /* 0x000fc6000fffe13f */
[--C-:B------:R-:W-:Y:S01]  /*9f40*/  SHF.R.U64 R21, R15, UR11, R2.reuse ;  /* 0x0000000b0f157c19 */ /* 0x100fe20008001202 */
[----:B------:R-:W-:Y:S01]  /*9f50*/  ULDC UR8, c[0x0][0x144] ;  /* 0x0000510000087ab9 */ /* 0x000fe20000000800 */
[----:B------:R-:W-:-:S03]  /*9f60*/  SHF.R.U32.HI R3, RZ, UR11, R2 ;  /* 0x0000000bff037c19 */ /* 0x000fc60008011602 */
[----:B------:R-:W-:Y:S01]  /*9f70*/  IMAD.MOV.U32 R2, RZ, RZ, R21 ;  /* 0x000000ffff027224 */ /* 0x000fe200078e0015 */
[----:B------:R-:W-:Y:S06]  /*9f80*/  @!P1 BRA `(.L_x_305) ;  /* 0x0000000000289947 */ /* 0x000fec0003800000 */
        /* <DEDUP_REMOVED lines=10> */
.L_x_305:
[----:B------:R-:W-:Y:S01]  /*a030*/  UISETP.NE.AND UP0, UPT, UR40, URZ, UPT ;  /* 0x0000003f2800728c */ /* 0x000fe2000bf05270 */
[----:B------:R-:W-:Y:S01]  /*a040*/  SHF.R.U64 R3, R2, UR16, R3 ;  /* 0x0000001002037c19 */ /* 0x000fe20008001203 */
[----:B------:R-:W-:Y:S01]  /*a050*/  UIADD3 UR10, -UR10, URZ, URZ ;  /* 0x0000003f0a0a7290 */ /* 0x000fe2000fffe13f */
[----:B------:R-:W-:Y:S01]  /*a060*/  LOP3.LUT R2, R15, UR6, RZ, 0xc0, !PT ;  /* 0x000000060f027c12 */ /* 0x000fe2000f8ec0ff */
[----:B------:R-:W-:Y:S01]  /*a070*/  UIMAD UR7, UR8, UR9, UR7 ;  /* 0x00000009080772a4 */ /* 0x000fe2000f8e0207 */
[----:B------:R-:W-:Y:S01]  /*a080*/  LOP3.LUT R5, R14, UR4, RZ, 0xc0, !PT ;  /* 0x000000040e057c12 */ /* 0x000fe2000f8ec0ff */
[----:B------:R-:W-:Y:S01]  /*a090*/  IMAD.MOV R4, RZ, RZ, -R3 ;  /* 0x000000ffff047224 */ /* 0x000fe200078e0a03 */
[----:B------:R-:W-:Y:S01]  /*a0a0*/  ULDC UR8, c[0x0][0x148] ;  /* 0x0000520000087ab9 */ /* 0x000fe20000000800 */
[----:B------:R-:W-:Y:S01]  /*a0b0*/  IMAD R3, R3, UR5, R2 ;  /* 0x0000000503037c24 */ /* 0x000fe2000f8e0202 */
[----:B------:R-:W-:Y:S02]  /*a0c0*/  PLOP3.LUT P1, PT, PT, PT, UP0, 0x80, 0x0 ;  /* 0x000000000000781c */ /* 0x000fe40003f2f008 */
[----:B------:R-:W-:-:S03]  /*a0d0*/  @UP0 UIMAD UR7, UR8, UR10, UR12 ;  /* 0x0000000a080702a4 */ /* 0x000fc6000f8e020c */
[----:B------:R-:W-:Y:S02]  /*a0e0*/  ULDC UR8, c[0x0][0x638] ;  /* 0x00018e0000087ab9 */ /* 0x000fe40000000800 */
[----:B------:R-:W-:Y:S02]  /*a0f0*/  IMAD R2, R4, UR8, R21 ;  /* 0x0000000804027c24 */ /* 0x000fe4000f8e0215 */
[----:B-1----:R-:W-:Y:S01]  /*a100*/  IMAD R12, R3, R12, UR7 ;  /* 0x00000007030c7e24 */ /* 0x002fe2000f8e020c */
[----:B------:R-:W-:Y:S01]  /*a110*/  ULDC UR7, c[0x0][0x600] ;  /* 0x0001800000077ab9 */ /* 0x000fe20000000800 */
[----:B------:R-:W-:Y:S02]  /*a120*/  IMAD.MOV.U32 R3, RZ, RZ, 0x1 ;  /* 0x00000001ff037424 */ /* 0x000fe400078e00ff */
[----:B------:R-:W-:-:S05]  /*a130*/  IMAD R5, R2, UR7, R5 ;  /* 0x0000000702057c24 */ /* 0x000fca000f8e0205 */
[----:B------:R-:W-:Y:S02]  /*a140*/  SEL R2, R5, R12, !P1 ;  /* 0x0000000c05027207 */ /* 0x000fe40004800000 */
[----:B------:R-:W-:-:S07]  /*a150*/  SEL R18, R12, R5, !P1 ;  /* 0x000000050c127207 */ /* 0x000fce0004800000 */
.L_x_303:
[----:B------:R-:W-:Y:S05]  /*a160*/  BSYNC B1 ;  /* 0x0000000000017941 */ /* 0x000fea0003800000 */
.L_x_302:
[----:B------:R-:W-:-:S13]  /*a170*/  LOP3.LUT P1, RZ, R3, 0xff, RZ, 0xc0, !PT ;  /* 0x000000ff03ff7812 */ /* 0x000fda000782c0ff */
[----:B------:R-:W-:Y:S05]  /*a180*/  @P1 BRA `(.L_x_306) ;  /* 0xfffffff000fc1947 */ /* 0x000fea000383ffff */
[----:B------:R-:W-:Y:S05]  /*a190*/  BSYNC B0 ;  /* 0x0000000000007941 */ /* 0x000fea0003800000 */
.L_x_294:
[----:B------:R-:W-:-:S03]  /*a1a0*/  UMOV UR7, 0xffffffff ;  /* 0xffffffff00077882 */ /* 0x000fc60000000000 */
[----:B------:R-:W-:Y:S05]  /*a1b0*/  BRA.DIV UR7, `(.L_x_307) ;  /* 0x0000000207fc7947 */ /* 0x000fea000b800000 */
[----:B------:R-:W-:-:S13]  /*a1c0*/  ELECT P6, URZ, PT ;  /* 0x00000000003f782f */ /* 0x000fda00038c0000 */
.L_x_321:
[----:B------:R-:W-:Y:S04]  /*a1d0*/  BSSY B0, `(.L_x_308) ;  /* 0x000001a000007945 */ /* 0x000fe80003800000 */
[----:B------:R-:W-:Y:S05]  /*a1e0*/  @!P6 BRA `(.L_x_309) ;  /* 0x000000000060e947 */ /* 0x000fea0003800000 */
[----:B------:R-:W-:-:S04]  /*a1f0*/  ULOP3.LUT UR7, UR42, 0x2, URZ, 0xfc, !UPT ;  /* 0x000000022a077892 */ /* 0x000fc8000f8efc3f */
[----:B------:R-:W-:-:S06]  /*a200*/  UISETP.NE.AND UP0, UPT, UR7, 0x3, UPT ;  /* 0x000000030700788c */ /* 0x000fcc000bf05270 */
[----:B------:R-:W-:-:S13]  /*a210*/  PLOP3.LUT P0, PT, PT, PT, UP0, 0x80, 0x0 ;  /* 0x000000000000781c */ /* 0x000fda0003f0f008 */
[----:B------:R-:W-:Y:S05]  /*a220*/  @!P0 BRA `(.L_x_310) ;  /* 0x0000000000048947 */ /* 0x000fea0003800000 */
[----:B------:R-:W-:Y:S01]  /*a230*/  BPT.TRAP 0x1 ;  /* 0x000000040000795c */ /* 0x000fe20000300000 */
.L_x_310:
[----:B------:R-:W0:Y:S01]  /*a240*/  S2R R3, SR_CgaCtaId ;  /* 0x0000000000037919 */ /* 0x000e220000008800 */
[----:B------:R-:W-:-:S04]  /*a250*/  MOV R2, 0x400 ;  /* 0x0000040000027802 */ /* 0x000fc80000000f00 */
[----:B0-----:R-:W-:Y:S02]  /*a260*/  LEA R3, R3, R2, 0x18 ;  /* 0x0000000203037211 */ /* 0x001fe400078ec0ff */
[----:B------:R-:W-:-:S03]  /*a270*/  SHF.L.U32 R2, R0, 0x1f, RZ ;  /* 0x0000001f00027819 */ /* 0x000fc600000006ff */
[----:B------:R-:W-:-:S04]  /*a280*/  VIADD R3, R3, 0x10 ;  /* 0x0000001003037836 */ /* 0x000fc80000000000 */
[C---:B------:R-:W-:Y:S02]  /*a290*/  IMAD R7, R8.reuse, 0x8, R3 ;  /* 0x0000000808077824 */ /* 0x040fe400078e0203 */
[----:B------:R-:W-:Y:S02]  /*a2a0*/  VIADD R8, R8, 0x1 ;  /* 0x0000000108087836 */ /* 0x000fe40000000000 */
[----:B------:R-:W0:Y:S03]  /*a2b0*/  SYNCS.PHASECHK.TRANS64.TRYWAIT P0, [R7+URZ], R2 ;  /* 0x00000002070075a7 */ /* 0x000e26000800017f */
[----:B------:R-:W-:-:S04]  /*a2c0*/  ISETP.NE.AND P1, PT, R8, 0x2, PT ;  /* 0x000000020800780c */ /* 0x000fc80003f25270 */
[----:B------:R-:W-:Y:S02]  /*a2d0*/  SEL R5, RZ, 0x1, P1 ;  /* 0x00000001ff057807 */ /* 0x000fe40000800000 */
[----:B------:R-:W-:Y:S02]  /*a2e0*/  SEL R8, R8, RZ, P1 ;  /* 0x000000ff08087207 */ /* 0x000fe40000800000 */
[----:B------:R-:W-:Y:S01]  /*a2f0*/  LOP3.LUT R0, R0, R5, RZ, 0x3c, !PT ;  /* 0x0000000500007212 */ /* 0x000fe200078e3cff */
[----:B0-----:R-:W-:Y:S06]  /*a300*/  @!P0 BRA `(.L_x_311) ;  /* 0x0000000000c88947 */ /* 0x001fec0003800000 */
.L_x_322:
[----:B------:R-:W-:Y:S01]  /*a310*/  IMAD R3, R8, 0x8, R3 ;  /* 0x0000000808037824 */ /* 0x000fe200078e0203 */
[----:B------:R-:W-:-:S07]  /*a320*/  SHF.L.U32 R0, R0, 0x1f, RZ ;  /* 0x0000001f00007819 */ /* 0x000fce00000006ff */
.L_x_312:
[----:B-1----:R1:W2:Y:S02]  /*a330*/  SYNCS.PHASECHK.TRANS64.TRYWAIT P0, [R3+URZ], R0 ;  /* 0x00000000030075a7 */ /* 0x0022a4000800017f */
[----:B--2---:R-:W-:Y:S05]  /*a340*/  @!P0 NANOSLEEP.SYNCS 0x989680 ;  /* 0x009896800000895d */ /* 0x004fea0003900000 */
[----:B------:R-:W2:Y:S02]  /*a350*/  @!P0 SYNCS.PHASECHK.TRANS64 P0, [R3+URZ], R0 ;  /* 0x00000000030085a7 */ /* 0x000ea4000800007f */
[----:B--2---:R-:W-:Y:S05]  /*a360*/  @!P0 BRA `(.L_x_312) ;  /* 0xfffffffc00f08947 */ /* 0x004fea000383ffff */
.L_x_309:
[----:B------:R-:W-:Y:S05]  /*a370*/  BSYNC B0 ;  /* 0x0000000000007941 */ /* 0x000fea0003800000 */
.L_x_308:
[----:B------:R-:W-:Y:S05]  /*a380*/  EXIT ;  /* 0x000000000000794d */ /* 0x000fea0003800000 */
.L_x_18:
[----:B0-----:R0:W1:Y:S02]  /*a390*/  SYNCS.PHASECHK.TRANS64.TRYWAIT P0, [R159+URZ], R0 ;  /* 0x000000009f0075a7 */ /* 0x001064000800017f */
[----:B-1----:R-:W-:Y:S05]  /*a3a0*/  @!P0 NANOSLEEP.SYNCS 0x989680 ;  /* 0x009896800000895d */ /* 0x002fea0003900000 */
[----:B------:R-:W1:Y:S02]  /*a3b0*/  @!P0 SYNCS.PHASECHK.TRANS64 P0, [R159+URZ], R0 ;  /* 0x000000009f0085a7 */ /* 0x000e64000800007f */
[----:B-1----:R-:W-:Y:S05]  /*a3c0*/  @!P0 BRA `(.L_x_18) ;  /* 0xfffffffc00f08947 */ /* 0x002fea000383ffff */
[----:B------:R-:W-:Y:S05]  /*a3d0*/  BRA `(.L_x_313) ;  /* 0xffffff7000ec7947 */ /* 0x000fea000383ffff */
.L_x_23:
[----:B-1----:R1:W2:Y:S02]  /*a3e0*/  SYNCS.PHASECHK.TRANS64.TRYWAIT P1, [R3+URZ], R0 ;  /* 0x00000000030075a7 */ /* 0x0022a4000802017f */
[----:B--2---:R-:W-:Y:S05]  /*a3f0*/  @!P1 NANOSLEEP.SYNCS 0x989680 ;  /* 0x009896800000995d */ /* 0x004fea0003900000 */
[----:B------:R-:W2:Y:S02]  /*a400*/  @!P1 SYNCS.PHASECHK.TRANS64 P1, [R3+URZ], R0 ;  /* 0x00000000030095a7 */ /* 0x000ea4000802007f */
[----:B--2---:R-:W-:Y:S05]  /*a410*/  @!P1 BRA `(.L_x_23) ;  /* 0xfffffffc00f09947 */ /* 0x004fea000383ffff */
[----:B------:R-:W-:Y:S05]  /*a420*/  BRA `(.L_x_22) ;  /* 0xffffff74005c7947 */ /* 0x000fea000383ffff */
.L_x_28:
[----:B-1----:R-:W-:-:S04]  /*a430*/  IMAD.U32 R5, RZ, RZ, UR7 ;  /* 0x00000007ff057e24 */ /* 0x002fc8000f8e00ff */
[----:B------:R1:W2:Y:S03]  /*a440*/  SYNCS.PHASECHK.TRANS64.TRYWAIT P1, [R5+URZ], R4 ;  /* 0x00000004050075a7 */ /* 0x0002a6000802017f */
[----:B--2---:R-:W-:Y:S05]  /*a450*/  @!P1 NANOSLEEP.SYNCS 0x989680 ;  /* 0x009896800000995d */ /* 0x004fea0003900000 */
[----:B------:R-:W2:Y:S02]  /*a460*/  @!P1 SYNCS.PHASECHK.TRANS64 P1, [R5+URZ], R4 ;  /* 0x00000004050095a7 */ /* 0x000ea4000802007f */
[----:B--2---:R-:W-:Y:S05]  /*a470*/  @!P1 BRA `(.L_x_28) ;  /* 0xfffffffc00ec9947 */ /* 0x004fea000383ffff */
[----:B------:R-:W-:Y:S05]  /*a480*/  BRA `(.L_x_27) ;  /* 0xffffff7800b87947 */ /* 0x000fea000383ffff */
.L_x_34:
[----:B0-----:R0:W1:Y:S02]  /*a490*/  SYNCS.PHASECHK.TRANS64.TRYWAIT P0, [R159+URZ+0x10], R0 ;  /* 0x000010009f0075a7 */ /* 0x001064000800017f */
[----:B-1----:R-:W-:Y:S05]  /*a4a0*/  @!P0 NANOSLEEP.SYNCS 0x989680 ;  /* 0x009896800000895d */ /* 0x002fea0003900000 */
[----:B------:R-:W1:Y:S02]  /*a4b0*/  @!P0 SYNCS.PHASECHK.TRANS64 P0, [R159+URZ+0x10], R0 ;  /* 0x000010009f0085a7 */ /* 0x000e64000800007f */
[----:B-1----:R-:W-:Y:S05]  /*a4c0*/  @!P0 BRA `(.L_x_34) ;  /* 0xfffffffc00f08947 */ /* 0x002fea000383ffff */
[----:B------:R-:W-:Y:S05]  /*a4d0*/  BRA `(.L_x_314) ;  /* 0xffffff8000987947 */ /* 0x000fea000383ffff */
.L_x_295:
[----:B------:R-:W-:Y:S01]  /*a4e0*/  BSSY B1, `(.L_x_315) ;  /* 0x0000006000017945 */ /* 0x000fe20003800000 */
[----:B------:R-:W-:-:S07]  /*a4f0*/  IMAD.MOV.U32 R15, RZ, RZ, -0x1 ;  /* 0xffffffffff0f7424 */ /* 0x000fce00078e00ff */
[----:B------:R-:W-:Y:S05]  /*a500*/  WARPSYNC.COLLECTIVE R15, `(.L_x_316) ;  /* 0x000000000f0c7348 */ /* 0x000fea0003c00000 */
[----:B------:R-:W-:Y:S02]  /*a510*/  ELECT P6, UR62, PT ;  /* 0x00000000003e782f */ /* 0x000fe400038c0000 */
[----:B------:R-:W-:Y:S01]  /*a520*/  MOV R14, UR62 ;  /* 0x0000003e000e7c02 */ /* 0x000fe20008000f00 */
[----:B------:R-:W-:Y:S10]  /*a530*/  ENDCOLLECTIVE ;  /* 0x000000000000791b */ /* 0x000ff40003800000 */
.L_x_316:
[----:B------:R-:W-:Y:S05]  /*a540*/  BSYNC B1 ;  /* 0x0000000000017941 */ /* 0x000fea0003800000 */
.L_x_315:
[----:B------:R-:W-:Y:S05]  /*a550*/  BRA `(.L_x_317) ;  /* 0xfffffff000147947 */ /* 0x000fea000383ffff */
.L_x_298:
[----:B-1----:R1:W2:Y:S02]  /*a560*/  SYNCS.PHASECHK.TRANS64.TRYWAIT P1, [R7+URZ+0x10], R4 ;  /* 0x00001004070075a7 */ /* 0x0022a4000802017f */
[----:B--2---:R-:W-:Y:S05]  /*a570*/  @!P1 NANOSLEEP.SYNCS 0x989680 ;  /* 0x009896800000995d */ /* 0x004fea0003900000 */
[----:B------:R-:W2:Y:S02]  /*a580*/  @!P1 SYNCS.PHASECHK.TRANS64 P1, [R7+URZ+0x10], R4 ;  /* 0x00001004070095a7 */ /* 0x000ea4000802007f */
[----:B--2---:R-:W-:Y:S05]  /*a590*/  @!P1 BRA `(.L_x_298) ;  /* 0xfffffffc00f09947 */ /* 0x004fea000383ffff */
[----:B------:R-:W-:Y:S05]  /*a5a0*/  BRA `(.L_x_318) ;  /* 0xfffffff000487947 */ /* 0x000fea000383ffff */
.L_x_307:
[----:B------:R-:W-:Y:S01]  /*a5b0*/  BSSY B0, `(.L_x_319) ;  /* 0x0000006000007945 */ /* 0x000fe20003800000 */
[----:B------:R-:W-:-:S07]  /*a5c0*/  IMAD.MOV.U32 R15, RZ, RZ, -0x1 ;  /* 0xffffffffff0f7424 */ /* 0x000fce00078e00ff */
[----:B------:R-:W-:Y:S05]  /*a5d0*/  WARPSYNC.COLLECTIVE R15, `(.L_x_320) ;  /* 0x000000000f0c7348 */ /* 0x000fea0003c00000 */
[----:B------:R-:W-:Y:S02]  /*a5e0*/  ELECT P6, UR62, PT ;  /* 0x00000000003e782f */ /* 0x000fe400038c0000 */
[----:B------:R-:W-:Y:S01]  /*a5f0*/  MOV R14, UR62 ;  /* 0x0000003e000e7c02 */ /* 0x000fe20008000f00 */
[----:B------:R-:W-:Y:S10]  /*a600*/  ENDCOLLECTIVE ;  /* 0x000000000000791b */ /* 0x000ff40003800000 */
.L_x_320:
[----:B------:R-:W-:Y:S05]  /*a610*/  BSYNC B0 ;  /* 0x0000000000007941 */ /* 0x000fea0003800000 */
.L_x_319:
[----:B------:R-:W-:Y:S05]  /*a620*/  BRA `(.L_x_321) ;  /* 0xfffffff800e87947 */ /* 0x000fea000383ffff */
.L_x_311:
[----:B0-----:R0:W1:Y:S02]  /*a630*/  SYNCS.PHASECHK.TRANS64.TRYWAIT P0, [R7+URZ], R2 ;  /* 0x00000002070075a7 */ /* 0x001064000800017f */
[----:B-1----:R-:W-:Y:S05]  /*a640*/  @!P0 NANOSLEEP.SYNCS 0x989680 ;  /* 0x009896800000895d */ /* 0x002fea0003900000 */
[----:B------:R-:W1:Y:S02]  /*a650*/  @!P0 SYNCS.PHASECHK.TRANS64 P0, [R7+URZ], R2 ;  /* 0x00000002070085a7 */ /* 0x000e64000800007f */
[----:B-1----:R-:W-:Y:S05]  /*a660*/  @!P0 BRA `(.L_x_311) ;  /* 0xfffffffc00f08947 */ /* 0x002fea000383ffff */
[----:B------:R-:W-:Y:S05]  /*a670*/  BRA `(.L_x_322) ;  /* 0xfffffffc00247947 */ /* 0x000fea000383ffff */
.L_x_323:
[----:B------:R-:W-:-:S00]  /*a680*/  BRA `(.L_x_323) ;  /* 0xfffffffc00fc7947 */ /* 0x000fc0000383ffff */
[----:B------:R-:W-:-:S00]  /*a690*/  NOP ;  /* 0x0000000000007918 */ /* 0x000fc00000000000 */
        /* <DEDUP_REMOVED lines=14> */
.L_x_324:


//--------------------- .nv.global.init           --------------------------
	.section	.nv.global.init,"aw",@progbits
.nv.global.init:
	.type		$str$22,@object
	.size		$str$22,($str$23 - $str$22)
$str$22:
        /*0000*/ 	.byte	0x6b, 0x5f, 0x74, 0x69, 0x6c, 0x65, 0x5f, 0x63, 0x6f, 0x75, 0x6e, 0x74, 0x20, 0x3e, 0x3d, 0x20
        /*0010*/ 	.byte	0x31, 0x00
	.type		$str$23,@object
	.size		$str$23,(__unnamed_1 - $str$23)
$str$23:
        /*0012*/ 	.byte	0x2f, 0x74, 0x6d, 0x70, 0x2f, 0x63, 0x75, 0x74, 0x6c, 0x61, 0x73, 0x73, 0x5f, 0x73, 0x77, 0x65
        /*0022*/ 	.byte	0x65, 0x70, 0x5f, 0x73, 0x72, 0x63, 0x2f, 0x69, 0x6e, 0x63, 0x6c, 0x75, 0x64, 0x65, 0x2f, 0x63
        /*0032*/ 	.byte	0x75, 0x74, 0x6c, 0x61, 0x73, 0x73, 0x2f, 0x67, 0x65, 0x6d, 0x6d, 0x2f, 0x63, 0x6f, 0x6c, 0x6c
        /*0042*/ 	.byte	0x65, 0x63, 0x74, 0x69, 0x76, 0x65, 0x2f, 0x73, 0x6d, 0x39, 0x30, 0x5f, 0x6d, 0x6d, 0x61, 0x5f
        /*0052*/ 	.byte	0x74, 0x6d, 0x61, 0x5f, 0x67, 0x6d, 0x6d, 0x61, 0x5f, 0x73, 0x73, 0x5f, 0x77, 0x61, 0x72, 0x70
        /*0062*/ 	.byte	0x73, 0x70, 0x65, 0x63, 0x69, 0x61, 0x6c, 0x69, 0x7a, 0x65, 0x64, 0x2e, 0x68, 0x70, 0x70, 0x00
	.type		__unnamed_1,@object
	.size		__unnamed_1,(.L_0 - __unnamed_1)
__unnamed_1:
        /*0072*/ 	.byte	0x76, 0x6f, 0x69, 0x64, 0x20, 0x63, 0x75, 0x74, 0x6c, 0x61, 0x73, 0x73, 0x3a, 0x3a, 0x67, 0x65
        /* <DEDUP_REMOVED lines=175> */
        /*0b72*/ 	.byte	0x69, 0x64, 0x65, 0x6e, 0x74, 0x69, 0x74, 0x79, 0x5d, 0x00
.L_0:


//--------------------- .nv.shared._ZN7cutlass13device_kernelINS_4gemm6kernel13GemmUniversalIN4cute5tupleIJiiiiEEENS1_10collective13CollectiveMmaINS1_34MainloopSm90TmaGmmaWarpSpecializedILi2ENS5_IJNS4_1CILi2EEENSA_ILi1EEESC_EEENS1_32KernelTmaWarpSpecializedPingpongEEENS5_IJNSA_ILi64EEENSA_ILi256EEESG_EEEfNS5_IJlSC_lEEEfSJ_NS4_8TiledMMAINS4_8MMA_AtomIJNS4_4SM904GMMA30MMA_64x256x8_F32TF32TF32_SS_TNILNSN_7ScaleInE1ELSP_1EEEEEENS4_6LayoutINS5_IJSC_SC_SC_EEENS5_IJNSA_ILi0EEESU_SU_EEEEENS5_IJNS4_10UnderscoreESX_SX_EEEEENS4_13SM90_TMA_LOADENS4_14ComposedLayoutINS4_7SwizzleILi3ELi4ELi3EEENS4_18smem_ptr_flag_bitsILi32EEENSS_INS5_IJNSA_ILi8EEENSA_ILi32EEEEEENS5_IJS17_SC_EEEEEEEvNS4_8identityENS4_23SM90_TMA_LOAD_MULTICASTES1B_vS1C_EENS_8epilogue10collective6detail29Sm90TmaWarpSpecializedAdapterINS1G_15DefaultEpilogueIfSJ_SJ_NS1F_6thread17LinearCombinationIfLi1EffLNS1K_9ScaleType4KindE0ELNS_15FloatRoundStyleE2EfEENS1_15EpilogueDefaultEEEEEvvEEEEvNT_6ParamsE --------------------------
	.section	.nv.shared._ZN7cutlass13device_kernelINS_4gemm6kernel13GemmUniversalIN4cute5tupleIJiiiiEEENS1_10collective13CollectiveMmaINS1_34MainloopSm90TmaGmmaWarpSpecializedILi2ENS5_IJNS4_1CILi2EEENSA_ILi1EEESC_EEENS1_32KernelTmaWarpSpecializedPingpongEEENS5_IJNSA_ILi64EEENSA_ILi256EEESG_EEEfNS5_IJlSC_lEEEfSJ_NS4_8TiledMMAINS4_8MMA_AtomIJNS4_4SM904GMMA30MMA_64x256x8_F32TF32TF32_SS_TNILNSN_7ScaleInE1ELSP_1EEEEEENS4_6LayoutINS5_IJSC_SC_SC_EEENS5_IJNSA_ILi0EEESU_SU_EEEEENS5_IJNS4_10UnderscoreESX_SX_EEEEENS4_13SM90_TMA_LOADENS4_14ComposedLayoutINS4_7SwizzleILi3ELi4ELi3EEENS4_18smem_ptr_flag_bitsILi32EEENSS_INS5_IJNSA_ILi8EEENSA_ILi32EEEEEENS5_IJS17_SC_EEEEEEEvNS4_8identityENS4_23SM90_TMA_LOAD_MULTICASTES1B_vS1C_EENS_8epilogue10collective6detail29Sm90TmaWarpSpecializedAdapterINS1G_15DefaultEpilogueIfSJ_SJ_NS1F_6thread17LinearCombinationIfLi1EffLNS1K_9ScaleType4KindE0ELNS_15FloatRoundStyleE2EfEENS1_15EpilogueDefaultEEEEEvvEEEEvNT_6ParamsE,"aw",@nobits
	.sectionflags	@""
	.align	16
	.zero		1024


//--------------------- .nv.shared.reserved.0     --------------------------
	.section	.nv.shared.reserved.0,"aw",@nobits
	.weak		__nv_reservedSMEM_offset_0_alias
	.size		__nv_reservedSMEM_offset_0_alias, 0, 0
	.other		__nv_reservedSMEM_offset_0_alias,@"STO_CUDA_RESERVED_SHARED STV_DEFAULT"
__nv_reservedSMEM_offset_0_alias:
	.zero		0


//--------------------- .nv.global                --------------------------
	.section	.nv.global,"aw",@nobits
.nv.global:
	.type		_ZN40_INTERNAL_c9882a4c_4_k_cu_eeb8f628_267564cute1_E,@object
	.size		_ZN40_INTERNAL_c9882a4c_4_k_cu_eeb8f628_267564cute1_E,(_ZN40_INTERNAL_c9882a4c_4_k_cu_eeb8f628_267564cuda3std3__45__cpo6cbeginE - _ZN40_INTERNAL_c9882a4c_4_k_cu_eeb8f628_267564cute1_E)
_ZN40_INTERNAL_c9882a4c_4_k_cu_eeb8f628_267564cute1_E:
	.zero		1
	.type		_ZN40_INTERNAL_c9882a4c_4_k_cu_eeb8f628_267564cuda3std3__45__cpo6cbeginE,@object
	.size		_ZN40_INTERNAL_c9882a4c_4_k_cu_eeb8f628_267564cuda3std3__45__cpo6cbeginE,(_ZN40_INTERNAL_c9882a4c_4_k_cu_eeb8f628_267564cuda3std3__48in_placeE - _ZN40_INTERNAL_c9882a4c_4_k_cu_eeb8f628_267564cuda3std3__45__cpo6cbeginE)
_ZN40_INTERNAL_c9882a4c_4_k_cu_eeb8f628_267564cuda3std3__45__cpo6cbeginE:
	.zero		1
	.type		_ZN40_INTERNAL_c9882a4c_4_k_cu_eeb8f628_267564cuda3std3__48in_placeE,@object
	.size		_ZN40_INTERNAL_c9882a4c_4_k_cu_eeb8f628_267564cuda3std3__48in_placeE,(_ZN40_INTERNAL_c9882a4c_4_k_cu_eeb8f628_267564cuda3std6ranges3__45__cpo9iter_moveE - _ZN40_INTERNAL_c9882a4c_4_k_cu_eeb8f628_267564cuda3std3__48in_placeE)
_ZN40_INTERNAL_c9882a4c_4_k_cu_eeb8f628_267564cuda3std3__48in_placeE:
	.zero		1
	.type		_ZN40_INTERNAL_c9882a4c_4_k_cu_eeb8f628_267564cuda3std6ranges3__45__cpo9iter_moveE,@object
	.size		_ZN40_INTERNAL_c9882a4c_4_k_cu_eeb8f628_267564cuda3std6ranges3__45__cpo9iter_moveE,(_ZN40_INTERNAL_c9882a4c_4_k_cu_eeb8f628_267564cuda3std3__45__cpo5beginE - _ZN40_INTERNAL_c9882a4c_4_k_cu_eeb8f628_267564cuda3std6ranges3__45__cpo9iter_moveE)
_ZN40_INTERNAL_c9882a4c_4_k_cu_eeb8f628_267564cuda3std6ranges3__45__cpo9iter_moveE:
	.zero		1
	.type		_ZN40_INTERNAL_c9882a4c_4_k_cu_eeb8f628_267564cuda3std3__45__cpo5beginE,@object
	.size		_ZN40_INTERNAL_c9882a4c_4_k_cu_eeb8f628_267564cuda3std3__45__cpo5beginE,(_ZN40_INTERNAL_c9882a4c_4_k_cu_eeb8f628_267564cuda3std3__442_GLOBAL__N__c9882a4c_4_k_cu_eeb8f628_267566ignoreE - _ZN40_INTERNAL_c9882a4c_4_k_cu_eeb8f628_267564cuda3std3__45__cpo5beginE)
_ZN40_INTERNAL_c9882a4c_4_k_cu_eeb8f628_267564cuda3std3__45__cpo5beginE:
	.zero		1
	.type		_ZN40_INTERNAL_c9882a4c_4_k_cu_eeb8f628_267564cuda3std3__442_GLOBAL__N__c9882a4c_4_k_cu_eeb8f628_267566ignoreE,@object
	.size		_ZN40_INTERNAL_c9882a4c_4_k_cu_eeb8f628_267564cuda3std3__442_GLOBAL__N__c9882a4c_4_k_cu_eeb8f628_267566ignoreE,(_ZN40_INTERNAL_c9882a4c_4_k_cu_eeb8f628_267564cute7productE - _ZN40_INTERNAL_c9882a4c_4_k_cu_eeb8f628_267564cuda3std3__442_GLOBAL__N__c9882a4c_4_k_cu_eeb8f628_267566ignoreE)
_ZN40_INTERNAL_c9882a4c_4_k_cu_eeb8f628_267564cuda3std3__442_GLOBAL__N__c9882a4c_4_k_cu_eeb8f628_267566ignoreE:
	.zero		1
	.type		_ZN40_INTERNAL_c9882a4c_4_k_cu_eeb8f628_267564cute7productE,@object
	.size		_ZN40_INTERNAL_c9882a4c_4_k_cu_eeb8f628_267564cute7productE,(_ZN40_INTERNAL_c9882a4c_4_k_cu_eeb8f628_267564cuda3std3__45__cpo3endE - _ZN40_INTERNAL_c9882a4c_4_k_cu_eeb8f628_267564cute7productE)
_ZN40_INTERNAL_c9882a4c_4_k_cu_eeb8f628_267564cute7productE:
	.zero		1
	.type		_ZN40_INTERNAL_c9882a4c_4_k_cu_eeb8f628_267564cuda3std3__45__cpo3endE,@object
	.size		_ZN40_INTERNAL_c9882a4c_4_k_cu_eeb8f628_267564cuda3std3__45__cpo3endE,(_ZN40_INTERNAL_c9882a4c_4_k_cu_eeb8f628_267564cuda3std3__419piecewise_constructE - _ZN40_INTERNAL_c9882a4c_4_k_cu_eeb8f628_267564cuda3std3__45__cpo3endE)
_ZN40_INTERNAL_c9882a4c_4_k_cu_eeb8f628_267564cuda3std3__45__cpo3endE:
	.zero		1
	.type		_ZN40_INTERNAL_c9882a4c_4_k_cu_eeb8f628_267564cuda3std3__419piecewise_constructE,@object
	.size		_ZN40_INTERNAL_c9882a4c_4_k_cu_eeb8f628_267564cuda3std3__419piecewise_constructE,(_ZN40_INTERNAL_c9882a4c_4_k_cu_eeb8f628_267564cuda3std3__45__cpo4cendE - _ZN40_INTERNAL_c9882a4c_4_k_cu_eeb8f628_267564cuda3std3__419piecewise_constructE)
_ZN40_INTERNAL_c9882a4c_4_k_cu_eeb8f628_267564cuda3std3__419piecewise_constructE:
	.zero		1
	.type		_ZN40_INTERNAL_c9882a4c_4_k_cu_eeb8f628_267564cuda3std3__45__cpo4cendE,@object
	.size		_ZN40_INTERNAL_c9882a4c_4_k_cu_eeb8f628_267564cuda3std3__45__cpo4cendE,(_ZN40_INTERNAL_c9882a4c_4_k_cu_eeb8f628_267564cuda3std6ranges3__45__cpo4swapE - _ZN40_INTERNAL_c9882a4c_4_k_cu_eeb8f628_267564cuda3std3__45__cpo4cendE)
_ZN40_INTERNAL_c9882a4c_4_k_cu_eeb8f628_267564cuda3std3__45__cpo4cendE:
	.zero		1
	.type		_ZN40_INTERNAL_c9882a4c_4_k_cu_eeb8f628_267564cuda3std6ranges3__45__cpo4swapE,@object
	.size		_ZN40_INTERNAL_c9882a4c_4_k_cu_eeb8f628_267564cuda3std6ranges3__45__cpo4swapE,(.L_8 - _ZN40_INTERNAL_c9882a4c_4_k_cu_eeb8f628_267564cuda3std6ranges3__45__cpo4swapE)
_ZN40_INTERNAL_c9882a4c_4_k_cu_eeb8f628_267564cuda3std6ranges3__45__cpo4swapE:
	.zero		1
.L_8:


//--------------------- .nv.constant0._ZN7cutlass13device_kernelINS_4gemm6kernel13GemmUniversalIN4cute5tupleIJiiiiEEENS1_10collective13CollectiveMmaINS1_34MainloopSm90TmaGmmaWarpSpecializedILi2ENS5_IJNS4_1CILi2EEENSA_ILi1EEESC_EEENS1_32KernelTmaWarpSpecializedPingpongEEENS5_IJNSA_ILi64EEENSA_ILi256EEESG_EEEfNS5_IJlSC_lEEEfSJ_NS4_8TiledMMAINS4_8MMA_AtomIJNS4_4SM904GMMA30MMA_64x256x8_F32TF32TF32_SS_TNILNSN_7ScaleInE1ELSP_1EEEEEENS4_6LayoutINS5_IJSC_SC_SC_EEENS5_IJNSA_ILi0EEESU_SU_EEEEENS5_IJNS4_10UnderscoreESX_SX_EEEEENS4_13SM90_TMA_LOADENS4_14ComposedLayoutINS4_7SwizzleILi3ELi4ELi3EEENS4_18smem_ptr_flag_bitsILi32EEENSS_INS5_IJNSA_ILi8EEENSA_ILi32EEEEEENS5_IJS17_SC_EEEEEEEvNS4_8identityENS4_23SM90_TMA_LOAD_MULTICASTES1B_vS1C_EENS_8epilogue10collective6detail29Sm90TmaWarpSpecializedAdapterINS1G_15DefaultEpilogueIfSJ_SJ_NS1F_6thread17LinearCombinationIfLi1EffLNS1K_9ScaleType4KindE0ELNS_15FloatRoundStyleE2EfEENS1_15EpilogueDefaultEEEEEvvEEEEvNT_6ParamsE --------------------------
	.section	.nv.constant0._ZN7cutlass13device_kernelINS_4gemm6kernel13GemmUniversalIN4cute5tupleIJiiiiEEENS1_10collective13CollectiveMmaINS1_34MainloopSm90TmaGmmaWarpSpecializedILi2ENS5_IJNS4_1CILi2EEENSA_ILi1EEESC_EEENS1_32KernelTmaWarpSpecializedPingpongEEENS5_IJNSA_ILi64EEENSA_ILi256EEESG_EEEfNS5_IJlSC_lEEEfSJ_NS4_8TiledMMAINS4_8MMA_AtomIJNS4_4SM904GMMA30MMA_64x256x8_F32TF32TF32_SS_TNILNSN_7ScaleInE1ELSP_1EEEEEENS4_6LayoutINS5_IJSC_SC_SC_EEENS5_IJNSA_ILi0EEESU_SU_EEEEENS5_IJNS4_10UnderscoreESX_SX_EEEEENS4_13SM90_TMA_LOADENS4_14ComposedLayoutINS4_7SwizzleILi3ELi4ELi3EEENS4_18smem_ptr_flag_bitsILi32EEENSS_INS5_IJNSA_ILi8EEENSA_ILi32EEEEEENS5_IJS17_SC_EEEEEEEvNS4_8identityENS4_23SM90_TMA_LOAD_MULTICASTES1B_vS1C_EENS_8epilogue10collective6detail29Sm90TmaWarpSpecializedAdapterINS1G_15DefaultEpilogueIfSJ_SJ_NS1F_6thread17LinearCombinationIfLi1EffLNS1K_9ScaleType4KindE0ELNS_15FloatRoundStyleE2EfEENS1_15EpilogueDefaultEEEEEvvEEEEvNT_6ParamsE,"a",@progbits
	.sectionflags	@""
	.align	4
.nv.constant0._ZN7cutlass13device_kernelINS_4gemm6kernel13GemmUniversalIN4cute5tupleIJiiiiEEENS1_10collective13CollectiveMmaINS1_34MainloopSm90TmaGmmaWarpSpecializedILi2ENS5_IJNS4_1CILi2EEENSA_ILi1EEESC_EEENS1_32KernelTmaWarpSpecializedPingpongEEENS5_IJNSA_ILi64EEENSA_ILi256EEESG_EEEfNS5_IJlSC_lEEEfSJ_NS4_8TiledMMAINS4_8MMA_AtomIJNS4_4SM904GMMA30MMA_64x256x8_F32TF32TF32_SS_TNILNSN_7ScaleInE1ELSP_1EEEEEENS4_6LayoutINS5_IJSC_SC_SC_EEENS5_IJNSA_ILi0EEESU_SU_EEEEENS5_IJNS4_10UnderscoreESX_SX_EEEEENS4_13SM90_TMA_LOADENS4_14ComposedLayoutINS4_7SwizzleILi3ELi4ELi3EEENS4_18smem_ptr_flag_bitsILi32EEENSS_INS5_IJNSA_ILi8EEENSA_ILi32EEEEEENS5_IJS17_SC_EEEEEEEvNS4_8identityENS4_23SM90_TMA_LOAD_MULTICASTES1B_vS1C_EENS_8epilogue10collective6detail29Sm90TmaWarpSpecializedAdapterINS1G_15DefaultEpilogueIfSJ_SJ_NS1F_6thread17LinearCombinationIfLi1EffLNS1K_9ScaleType4KindE0ELNS_15FloatRoundStyleE2EfEENS1_15EpilogueDefaultEEEEEvvEEEEvNT_6ParamsE:
	.zero		1664


//--------------------- SYMBOLS --------------------------

	.type		.nv.reservedSmem.offset0,@object
	.size		.nv.reservedSmem.offset0,0x4
	.type		__assertfail,@function
